	.target	sm_90a

	.elftype	@"ET_EXEC"


//--------------------- .note.nv.tkinfo           --------------------------
	.section	.note.nv.tkinfo,"",@"SHT_NOTE"
	.sectionflags	@"SHF_NOTE_NV_TKINFO"
	.tkinfo
        /*0018*/ 	.word	0x00000002
        /*0030*/ 	.string	""
        /*0030*/ 	.string	"ptxas"
        /*0030*/ 	.string	"Cuda compilation tools, release 13.0, V13.0.88"
        /*0030*/ 	.string	"Build cuda_13.0.r13.0/compiler.36424714_0"
        /*0030*/ 	.string	"-arch sm_90a -m 64 "



//--------------------- .note.nv.cuinfo           --------------------------
	.section	.note.nv.cuinfo,"",@"SHT_NOTE"
	.sectionflags	@"SHF_NOTE_NV_CUINFO"
        /*0018*/ 	.short	0x0002
        /*001a*/ 	.short	0x005a
        /*001c*/ 	.short	0x0082
	.zero		2


//--------------------- .nv.info                  --------------------------
	.section	.nv.info,"",@"SHT_CUDA_INFO"
	.align	4


	//----- nvinfo : EIATTR_REGCOUNT
	.align		4
        /*0000*/ 	.byte	0x04, 0x2f
        /*0002*/ 	.short	(.L_38 - .L_37)
	.align		4
.L_37:
        /*0004*/ 	.word	index@(_Z19quantize_rtn_kernelPfPKfPtiiiff)
        /*0008*/ 	.word	0x0000000c


	//----- nvinfo : EIATTR_FRAME_SIZE
	.align		4
.L_38:
        /*000c*/ 	.byte	0x04, 0x11
        /*000e*/ 	.short	(.L_40 - .L_39)
	.align		4
.L_39:
        /*0010*/ 	.word	index@(_Z19quantize_rtn_kernelPfPKfPtiiiff)
        /*0014*/ 	.word	0x00000000


	//----- nvinfo : EIATTR_REGCOUNT
	.align		4
.L_40:
        /*0018*/ 	.byte	0x04, 0x2f
        /*001a*/ 	.short	(.L_42 - .L_41)
	.align		4
.L_41:
        /*001c*/ 	.word	index@(_Z28fused_quantize_adjust_kernelPKfPfS0_PtS0_S1_iiiff)
        /*0020*/ 	.word	0x00000012


	//----- nvinfo : EIATTR_FRAME_SIZE
	.align		4
.L_42:
        /*0024*/ 	.byte	0x04, 0x11
        /*0026*/ 	.short	(.L_44 - .L_43)
	.align		4
.L_43:
        /*0028*/ 	.word	index@(_Z28fused_quantize_adjust_kernelPKfPfS0_PtS0_S1_iiiff)
        /*002c*/ 	.word	0x00000000


	//----- nvinfo : EIATTR_REGCOUNT
	.align		4
.L_44:
        /*0030*/ 	.byte	0x04, 0x2f
        /*0032*/ 	.short	(.L_46 - .L_45)
	.align		4
.L_45:
        /*0034*/ 	.word	index@(_Z15quantize_kernelPKfPfS0_Ptiiff)
        /*0038*/ 	.word	0x0000000d


	//----- nvinfo : EIATTR_FRAME_SIZE
	.align		4
.L_46:
        /*003c*/ 	.byte	0x04, 0x11
        /*003e*/ 	.short	(.L_48 - .L_47)
	.align		4
.L_47:
        /*0040*/ 	.word	index@(_Z15quantize_kernelPKfPfS0_Ptiiff)
        /*0044*/ 	.word	0x00000000


	//----- nvinfo : EIATTR_REGCOUNT
	.align		4
.L_48:
        /*0048*/ 	.byte	0x04, 0x2f
        /*004a*/ 	.short	(.L_50 - .L_49)
	.align		4
.L_49:
        /*004c*/ 	.word	index@(_Z23adjust_error_row_kernelPKfPfS0_S0_iii)
        /*0050*/ 	.word	0x00000010


	//----- nvinfo : EIATTR_FRAME_SIZE
	.align		4
.L_50:
        /*0054*/ 	.byte	0x04, 0x11
        /*0056*/ 	.short	(.L_52 - .L_51)
	.align		4
.L_51:
        /*0058*/ 	.word	index@(_Z23adjust_error_row_kernelPKfPfS0_S0_iii)
        /*005c*/ 	.word	0x00000000


	//----- nvinfo : EIATTR_REGCOUNT
	.align		4
.L_52:
        /*0060*/ 	.byte	0x04, 0x2f
        /*0062*/ 	.short	(.L_54 - .L_53)
	.align		4
.L_53:
        /*0064*/ 	.word	index@(_Z19quantize_err_kernelPKfPfS0_iifffffi)
        /*0068*/ 	.word	0x00000020


	//----- nvinfo : EIATTR_FRAME_SIZE
	.align		4
.L_54:
        /*006c*/ 	.byte	0x04, 0x11
        /*006e*/ 	.short	(.L_56 - .L_55)
	.align		4
.L_55:
        /*0070*/ 	.word	index@(_Z19quantize_err_kernelPKfPfS0_iifffffi)
        /*0074*/ 	.word	0x00000000


	//----- nvinfo : EIATTR_REGCOUNT
	.align		4
.L_56:
        /*0078*/ 	.byte	0x04, 0x2f
        /*007a*/ 	.short	(.L_58 - .L_57)
	.align		4
.L_57:
        /*007c*/ 	.word	index@(_Z17vv_mul_sub_kernelPKfS0_Pfii)
        /*0080*/ 	.word	0x00000012


	//----- nvinfo : EIATTR_FRAME_SIZE
	.align		4
.L_58:
        /*0084*/ 	.byte	0x04, 0x11
        /*0086*/ 	.short	(.L_60 - .L_59)
	.align		4
.L_59:
        /*0088*/ 	.word	index@(_Z17vv_mul_sub_kernelPKfS0_Pfii)
        /*008c*/ 	.word	0x00000000


	//----- nvinfo : EIATTR_MIN_STACK_SIZE
	.align		4
.L_60:
        /*0090*/ 	.byte	0x04, 0x12
        /*0092*/ 	.short	(.L_62 - .L_61)
	.align		4
.L_61:
        /*0094*/ 	.word	index@(_Z17vv_mul_sub_kernelPKfS0_Pfii)
        /*0098*/ 	.word	0x00000000


	//----- nvinfo : EIATTR_MIN_STACK_SIZE
	.align		4
.L_62:
        /*009c*/ 	.byte	0x04, 0x12
        /*009e*/ 	.short	(.L_64 - .L_63)
	.align		4
.L_63:
        /*00a0*/ 	.word	index@(_Z19quantize_err_kernelPKfPfS0_iifffffi)
        /*00a4*/ 	.word	0x00000000


	//----- nvinfo : EIATTR_MIN_STACK_SIZE
	.align		4
.L_64:
        /*00a8*/ 	.byte	0x04, 0x12
        /*00aa*/ 	.short	(.L_66 - .L_65)
	.align		4
.L_65:
        /*00ac*/ 	.word	index@(_Z23adjust_error_row_kernelPKfPfS0_S0_iii)
        /*00b0*/ 	.word	0x00000000


	//----- nvinfo : EIATTR_MIN_STACK_SIZE
	.align		4
.L_66:
        /*00b4*/ 	.byte	0x04, 0x12
        /*00b6*/ 	.short	(.L_68 - .L_67)
	.align		4
.L_67:
        /*00b8*/ 	.word	index@(_Z15quantize_kernelPKfPfS0_Ptiiff)
        /*00bc*/ 	.word	0x00000000


	//----- nvinfo : EIATTR_MIN_STACK_SIZE
	.align		4
.L_68:
        /*00c0*/ 	.byte	0x04, 0x12
        /*00c2*/ 	.short	(.L_70 - .L_69)
	.align		4
.L_69:
        /*00c4*/ 	.word	index@(_Z28fused_quantize_adjust_kernelPKfPfS0_PtS0_S1_iiiff)
        /*00c8*/ 	.word	0x00000000


	//----- nvinfo : EIATTR_MIN_STACK_SIZE
	.align		4
.L_70:
        /*00cc*/ 	.byte	0x04, 0x12
        /*00ce*/ 	.short	(.L_72 - .L_71)
	.align		4
.L_71:
        /*00d0*/ 	.word	index@(_Z19quantize_rtn_kernelPfPKfPtiiiff)
        /*00d4*/ 	.word	0x00000000
.L_72:


//--------------------- .nv.compat                --------------------------
	.section	.nv.compat,"",@"SHT_CUDA_COMPAT_INFO"
	.align	4
        /*0000*/ 	.byte	0x02, 0x09, 0x01, 0x00, 0x02, 0x02, 0x01, 0x00, 0x02, 0x05, 0x05, 0x00, 0x03, 0x07, 0x01, 0x01
        /*0010*/ 	.byte	0x02, 0x03, 0x00, 0x00, 0x02, 0x06, 0x01, 0x00, 0x04, 0x0b, 0x08, 0x00, 0x00, 0x00, 0x00, 0x00
        /*0020*/ 	.byte	0x00, 0x00, 0x00, 0x00


//--------------------- .nv.info._Z17vv_mul_sub_kernelPKfS0_Pfii --------------------------
	.section	.nv.info._Z17vv_mul_sub_kernelPKfS0_Pfii,"",@"SHT_CUDA_INFO"
	.sectionflags	@""
	.align	4


	//----- nvinfo : EIATTR_CUDA_API_VERSION
	.align		4
        /*0000*/ 	.byte	0x04, 0x37
        /*0002*/ 	.short	(.L_74 - .L_73)
.L_73:
        /*0004*/ 	.word	0x00000082


	//----- nvinfo : EIATTR_KPARAM_INFO
	.align		4
.L_74:
        /*0008*/ 	.byte	0x04, 0x17
        /*000a*/ 	.short	(.L_76 - .L_75)
.L_75:
        /*000c*/ 	.word	0x00000000
        /*0010*/ 	.short	0x0004
        /*0012*/ 	.short	0x001c
        /*0014*/ 	.byte	0x00, 0xf0, 0x11, 0x00


	//----- nvinfo : EIATTR_KPARAM_INFO
	.align		4
.L_76:
        /*0018*/ 	.byte	0x04, 0x17
        /*001a*/ 	.short	(.L_78 - .L_77)
.L_77:
        /*001c*/ 	.word	0x00000000
        /*0020*/ 	.short	0x0003
        /*0022*/ 	.short	0x0018
        /*0024*/ 	.byte	0x00, 0xf0, 0x11, 0x00


	//----- nvinfo : EIATTR_KPARAM_INFO
	.align		4
.L_78:
        /*0028*/ 	.byte	0x04, 0x17
        /*002a*/ 	.short	(.L_80 - .L_79)
.L_79:
        /*002c*/ 	.word	0x00000000
        /*0030*/ 	.short	0x0002
        /*0032*/ 	.short	0x0010
        /*0034*/ 	.byte	0x00, 0xf0, 0x21, 0x00


	//----- nvinfo : EIATTR_KPARAM_INFO
	.align		4
.L_80:
        /*0038*/ 	.byte	0x04, 0x17
        /*003a*/ 	.short	(.L_82 - .L_81)
.L_81:
        /*003c*/ 	.word	0x00000000
        /*0040*/ 	.short	0x0001
        /*0042*/ 	.short	0x0008
        /*0044*/ 	.byte	0x00, 0xf0, 0x21, 0x00


	//----- nvinfo : EIATTR_KPARAM_INFO
	.align		4
.L_82:
        /*0048*/ 	.byte	0x04, 0x17
        /*004a*/ 	.short	(.L_84 - .L_83)
.L_83:
        /*004c*/ 	.word	0x00000000
        /*0050*/ 	.short	0x0000
        /*0052*/ 	.short	0x0000
        /*0054*/ 	.byte	0x00, 0xf0, 0x21, 0x00


	//----- nvinfo : EIATTR_SPARSE_MMA_MASK
	.align		4
.L_84:
        /*0058*/ 	.byte	0x03, 0x50
        /*005a*/ 	.short	0x0000


	//----- nvinfo : EIATTR_MAXREG_COUNT
	.align		4
        /*005c*/ 	.byte	0x03, 0x1b
        /*005e*/ 	.short	0x00ff


	//----- nvinfo : EIATTR_MERCURY_ISA_VERSION
	.align		4
        /*0060*/ 	.byte	0x03, 0x5f
        /*0062*/ 	.short	0x0101


	//----- nvinfo : EIATTR_EXIT_INSTR_OFFSETS
	.align		4
        /*0064*/ 	.byte	0x04, 0x1c
        /*0066*/ 	.short	(.L_86 - .L_85)


	//   ....[0]....
.L_85:
        /*0068*/ 	.word	0x000000d0


	//   ....[1]....
        /*006c*/ 	.word	0x00000200


	//----- nvinfo : EIATTR_CBANK_PARAM_SIZE
	.align		4
.L_86:
        /*0070*/ 	.byte	0x03, 0x19
        /*0072*/ 	.short	0x0020


	//----- nvinfo : EIATTR_PARAM_CBANK
	.align		4
        /*0074*/ 	.byte	0x04, 0x0a
        /*0076*/ 	.short	(.L_88 - .L_87)
	.align		4
.L_87:
        /*0078*/ 	.word	index@(.nv.constant0._Z17vv_mul_sub_kernelPKfS0_Pfii)
        /*007c*/ 	.short	0x0210
        /*007e*/ 	.short	0x0020


	//----- nvinfo : EIATTR_SW_WAR
	.align		4
.L_88:
        /*0080*/ 	.byte	0x04, 0x36
        /*0082*/ 	.short	(.L_90 - .L_89)
.L_89:
        /*0084*/ 	.word	0x00000008
.L_90:


//--------------------- .nv.info._Z19quantize_err_kernelPKfPfS0_iifffffi --------------------------
	.section	.nv.info._Z19quantize_err_kernelPKfPfS0_iifffffi,"",@"SHT_CUDA_INFO"
	.sectionflags	@""
	.align	4


	//----- nvinfo : EIATTR_CUDA_API_VERSION
	.align		4
        /*0000*/ 	.byte	0x04, 0x37
        /*0002*/ 	.short	(.L_92 - .L_91)
.L_91:
        /*0004*/ 	.word	0x00000082


	//----- nvinfo : EIATTR_KPARAM_INFO
	.align		4
.L_92:
        /*0008*/ 	.byte	0x04, 0x17
        /*000a*/ 	.short	(.L_94 - .L_93)
.L_93:
        /*000c*/ 	.word	0x00000000
        /*0010*/ 	.short	0x000a
        /*0012*/ 	.short	0x0034
        /*0014*/ 	.byte	0x00, 0xf0, 0x11, 0x00


	//----- nvinfo : EIATTR_KPARAM_INFO
	.align		4
.L_94:
        /*0018*/ 	.byte	0x04, 0x17
        /*001a*/ 	.short	(.L_96 - .L_95)
.L_95:
        /*001c*/ 	.word	0x00000000
        /*0020*/ 	.short	0x0009
        /*0022*/ 	.short	0x0030
        /*0024*/ 	.byte	0x00, 0xf0, 0x11, 0x00


	//----- nvinfo : EIATTR_KPARAM_INFO
	.align		4
.L_96:
        /*0028*/ 	.byte	0x04, 0x17
        /*002a*/ 	.short	(.L_98 - .L_97)
.L_97:
        /*002c*/ 	.word	0x00000000
        /*0030*/ 	.short	0x0008
        /*0032*/ 	.short	0x002c
        /*0034*/ 	.byte	0x00, 0xf0, 0x11, 0x00


	//----- nvinfo : EIATTR_KPARAM_INFO
	.align		4
.L_98:
        /*0038*/ 	.byte	0x04, 0x17
        /*003a*/ 	.short	(.L_100 - .L_99)
.L_99:
        /*003c*/ 	.word	0x00000000
        /*0040*/ 	.short	0x0007
        /*0042*/ 	.short	0x0028
        /*0044*/ 	.byte	0x00, 0xf0, 0x11, 0x00


	//----- nvinfo : EIATTR_KPARAM_INFO
	.align		4
.L_100:
        /*0048*/ 	.byte	0x04, 0x17
        /*004a*/ 	.short	(.L_102 - .L_101)
.L_101:
        /*004c*/ 	.word	0x00000000
        /*0050*/ 	.short	0x0006
        /*0052*/ 	.short	0x0024
        /*0054*/ 	.byte	0x00, 0xf0, 0x11, 0x00


	//----- nvinfo : EIATTR_KPARAM_INFO
	.align		4
.L_102:
        /*0058*/ 	.byte	0x04, 0x17
        /*005a*/ 	.short	(.L_104 - .L_103)
.L_103:
        /*005c*/ 	.word	0x00000000
        /*0060*/ 	.short	0x0005
        /*0062*/ 	.short	0x0020
        /*0064*/ 	.byte	0x00, 0xf0, 0x11, 0x00


	//----- nvinfo : EIATTR_KPARAM_INFO
	.align		4
.L_104:
        /*0068*/ 	.byte	0x04, 0x17
        /*006a*/ 	.short	(.L_106 - .L_105)
.L_105:
        /*006c*/ 	.word	0x00000000
        /*0070*/ 	.short	0x0004
        /*0072*/ 	.short	0x001c
        /*0074*/ 	.byte	0x00, 0xf0, 0x11, 0x00


	//----- nvinfo : EIATTR_KPARAM_INFO
	.align		4
.L_106:
        /*0078*/ 	.byte	0x04, 0x17
        /*007a*/ 	.short	(.L_108 - .L_107)
.L_107:
        /*007c*/ 	.word	0x00000000
        /*0080*/ 	.short	0x0003
        /*0082*/ 	.short	0x0018
        /*0084*/ 	.byte	0x00, 0xf0, 0x11, 0x00


	//----- nvinfo : EIATTR_KPARAM_INFO
	.align		4
.L_108:
        /*0088*/ 	.byte	0x04, 0x17
        /*008a*/ 	.short	(.L_110 - .L_109)
.L_109:
        /*008c*/ 	.word	0x00000000
        /*0090*/ 	.short	0x0002
        /*0092*/ 	.short	0x0010
        /*0094*/ 	.byte	0x00, 0xf0, 0x21, 0x00


	//----- nvinfo : EIATTR_KPARAM_INFO
	.align		4
.L_110:
        /*0098*/ 	.byte	0x04, 0x17
        /*009a*/ 	.short	(.L_112 - .L_111)
.L_111:
        /*009c*/ 	.word	0x00000000
        /*00a0*/ 	.short	0x0001
        /*00a2*/ 	.short	0x0008
        /*00a4*/ 	.byte	0x00, 0xf0, 0x21, 0x00


	//----- nvinfo : EIATTR_KPARAM_INFO
	.align		4
.L_112:
        /*00a8*/ 	.byte	0x04, 0x17
        /*00aa*/ 	.short	(.L_114 - .L_113)
.L_113:
        /*00ac*/ 	.word	0x00000000
        /*00b0*/ 	.short	0x0000
        /*00b2*/ 	.short	0x0000
        /*00b4*/ 	.byte	0x00, 0xf0, 0x21, 0x00


	//----- nvinfo : EIATTR_SPARSE_MMA_MASK
	.align		4
.L_114:
        /*00b8*/ 	.byte	0x03, 0x50
        /*00ba*/ 	.short	0x0000


	//----- nvinfo : EIATTR_MAXREG_COUNT
	.align		4
        /*00bc*/ 	.byte	0x03, 0x1b
        /*00be*/ 	.short	0x00ff


	//----- nvinfo : EIATTR_MERCURY_ISA_VERSION
	.align		4
        /*00c0*/ 	.byte	0x03, 0x5f
        /*00c2*/ 	.short	0x0101


	//----- nvinfo : EIATTR_EXIT_INSTR_OFFSETS
	.align		4
        /*00c4*/ 	.byte	0x04, 0x1c
        /*00c6*/ 	.short	(.L_116 - .L_115)


	//   ....[0]....
.L_115:
        /*00c8*/ 	.word	0x000000d0


	//   ....[1]....
        /*00cc*/ 	.word	0x00000170


	//   ....[2]....
        /*00d0*/ 	.word	0x00000a30


	//   ....[3]....
        /*00d4*/ 	.word	0x00000df0


	//----- nvinfo : EIATTR_CBANK_PARAM_SIZE
	.align		4
.L_116:
        /*00d8*/ 	.byte	0x03, 0x19
        /*00da*/ 	.short	0x0038


	//----- nvinfo : EIATTR_PARAM_CBANK
	.align		4
        /*00dc*/ 	.byte	0x04, 0x0a
        /*00de*/ 	.short	(.L_118 - .L_117)
	.align		4
.L_117:
        /*00e0*/ 	.word	index@(.nv.constant0._Z19quantize_err_kernelPKfPfS0_iifffffi)
        /*00e4*/ 	.short	0x0210
        /*00e6*/ 	.short	0x0038


	//----- nvinfo : EIATTR_SW_WAR
	.align		4
.L_118:
        /*00e8*/ 	.byte	0x04, 0x36
        /*00ea*/ 	.short	(.L_120 - .L_119)
.L_119:
        /*00ec*/ 	.word	0x00000008
.L_120:


//--------------------- .nv.info._Z23adjust_error_row_kernelPKfPfS0_S0_iii --------------------------
	.section	.nv.info._Z23adjust_error_row_kernelPKfPfS0_S0_iii,"",@"SHT_CUDA_INFO"
	.sectionflags	@""
	.align	4


	//----- nvinfo : EIATTR_CUDA_API_VERSION
	.align		4
        /*0000*/ 	.byte	0x04, 0x37
        /*0002*/ 	.short	(.L_122 - .L_121)
.L_121:
        /*0004*/ 	.word	0x00000082


	//----- nvinfo : EIATTR_KPARAM_INFO
	.align		4
.L_122:
        /*0008*/ 	.byte	0x04, 0x17
        /*000a*/ 	.short	(.L_124 - .L_123)
.L_123:
        /*000c*/ 	.word	0x00000000
        /*0010*/ 	.short	0x0006
        /*0012*/ 	.short	0x0028
        /*0014*/ 	.byte	0x00, 0xf0, 0x11, 0x00


	//----- nvinfo : EIATTR_KPARAM_INFO
	.align		4
.L_124:
        /*0018*/ 	.byte	0x04, 0x17
        /*001a*/ 	.short	(.L_126 - .L_125)
.L_125:
        /*001c*/ 	.word	0x00000000
        /*0020*/ 	.short	0x0005
        /*0022*/ 	.short	0x0024
        /*0024*/ 	.byte	0x00, 0xf0, 0x11, 0x00


	//----- nvinfo : EIATTR_KPARAM_INFO
	.align		4
.L_126:
        /*0028*/ 	.byte	0x04, 0x17
        /*002a*/ 	.short	(.L_128 - .L_127)
.L_127:
        /*002c*/ 	.word	0x00000000
        /*0030*/ 	.short	0x0004
        /*0032*/ 	.short	0x0020
        /*0034*/ 	.byte	0x00, 0xf0, 0x11, 0x00


	//----- nvinfo : EIATTR_KPARAM_INFO
	.align		4
.L_128:
        /*0038*/ 	.byte	0x04, 0x17
        /*003a*/ 	.short	(.L_130 - .L_129)
.L_129:
        /*003c*/ 	.word	0x00000000
        /*0040*/ 	.short	0x0003
        /*0042*/ 	.short	0x0018
        /*0044*/ 	.byte	0x00, 0xf0, 0x21, 0x00


	//----- nvinfo : EIATTR_KPARAM_INFO
	.align		4
.L_130:
        /*0048*/ 	.byte	0x04, 0x17
        /*004a*/ 	.short	(.L_132 - .L_131)
.L_131:
        /*004c*/ 	.word	0x00000000
        /*0050*/ 	.short	0x0002
        /*0052*/ 	.short	0x0010
        /*0054*/ 	.byte	0x00, 0xf0, 0x21, 0x00


	//----- nvinfo : EIATTR_KPARAM_INFO
	.align		4
.L_132:
        /*0058*/ 	.byte	0x04, 0x17
        /*005a*/ 	.short	(.L_134 - .L_133)
.L_133:
        /*005c*/ 	.word	0x00000000
        /*0060*/ 	.short	0x0001
        /*0062*/ 	.short	0x0008
        /*0064*/ 	.byte	0x00, 0xf0, 0x21, 0x00


	//----- nvinfo : EIATTR_KPARAM_INFO
	.align		4
.L_134:
        /*0068*/ 	.byte	0x04, 0x17
        /*006a*/ 	.short	(.L_136 - .L_135)
.L_135:
        /*006c*/ 	.word	0x00000000
        /*0070*/ 	.short	0x0000
        /*0072*/ 	.short	0x0000
        /*0074*/ 	.byte	0x00, 0xf0, 0x21, 0x00


	//----- nvinfo : EIATTR_SPARSE_MMA_MASK
	.align		4
.L_136:
        /*0078*/ 	.byte	0x03, 0x50
        /*007a*/ 	.short	0x0000


	//----- nvinfo : EIATTR_MAXREG_COUNT
	.align		4
        /*007c*/ 	.byte	0x03, 0x1b
        /*007e*/ 	.short	0x00ff


	//----- nvinfo : EIATTR_MERCURY_ISA_VERSION
	.align		4
        /*0080*/ 	.byte	0x03, 0x5f
        /*0082*/ 	.short	0x0101


	//----- nvinfo : EIATTR_EXIT_INSTR_OFFSETS
	.align		4
        /*0084*/ 	.byte	0x04, 0x1c
        /*0086*/ 	.short	(.L_138 - .L_137)


	//   ....[0]....
.L_137:
        /*0088*/ 	.word	0x00000070


	//   ....[1]....
        /*008c*/ 	.word	0x000001c0


	//----- nvinfo : EIATTR_CBANK_PARAM_SIZE
	.align		4
.L_138:
        /*0090*/ 	.byte	0x03, 0x19
        /*0092*/ 	.short	0x002c


	//----- nvinfo : EIATTR_PARAM_CBANK
	.align		4
        /*0094*/ 	.byte	0x04, 0x0a
        /*0096*/ 	.short	(.L_140 - .L_139)
	.align		4
.L_139:
        /*0098*/ 	.word	index@(.nv.constant0._Z23adjust_error_row_kernelPKfPfS0_S0_iii)
        /*009c*/ 	.short	0x0210
        /*009e*/ 	.short	0x002c


	//----- nvinfo : EIATTR_SW_WAR
	.align		4
.L_140:
        /*00a0*/ 	.byte	0x04, 0x36
        /*00a2*/ 	.short	(.L_142 - .L_141)
.L_141:
        /*00a4*/ 	.word	0x00000008
.L_142:


//--------------------- .nv.info._Z15quantize_kernelPKfPfS0_Ptiiff --------------------------
	.section	.nv.info._Z15quantize_kernelPKfPfS0_Ptiiff,"",@"SHT_CUDA_INFO"
	.sectionflags	@""
	.align	4


	//----- nvinfo : EIATTR_CUDA_API_VERSION
	.align		4
        /*0000*/ 	.byte	0x04, 0x37
        /*0002*/ 	.short	(.L_144 - .L_143)
.L_143:
        /*0004*/ 	.word	0x00000082


	//----- nvinfo : EIATTR_KPARAM_INFO
	.align		4
.L_144:
        /*0008*/ 	.byte	0x04, 0x17
        /*000a*/ 	.short	(.L_146 - .L_145)
.L_145:
        /*000c*/ 	.word	0x00000000
        /*0010*/ 	.short	0x0007
        /*0012*/ 	.short	0x002c
        /*0014*/ 	.byte	0x00, 0xf0, 0x11, 0x00


	//----- nvinfo : EIATTR_KPARAM_INFO
	.align		4
.L_146:
        /*0018*/ 	.byte	0x04, 0x17
        /*001a*/ 	.short	(.L_148 - .L_147)
.L_147:
        /*001c*/ 	.word	0x00000000
        /*0020*/ 	.short	0x0006
        /*0022*/ 	.short	0x0028
        /*0024*/ 	.byte	0x00, 0xf0, 0x11, 0x00


	//----- nvinfo : EIATTR_KPARAM_INFO
	.align		4
.L_148:
        /*0028*/ 	.byte	0x04, 0x17
        /*002a*/ 	.short	(.L_150 - .L_149)
.L_149:
        /*002c*/ 	.word	0x00000000
        /*0030*/ 	.short	0x0005
        /*0032*/ 	.short	0x0024
        /*0034*/ 	.byte	0x00, 0xf0, 0x11, 0x00


	//----- nvinfo : EIATTR_KPARAM_INFO
	.align		4
.L_150:
        /*0038*/ 	.byte	0x04, 0x17
        /*003a*/ 	.short	(.L_152 - .L_151)
.L_151:
        /*003c*/ 	.word	0x00000000
        /*0040*/ 	.short	0x0004
        /*0042*/ 	.short	0x0020
        /*0044*/ 	.byte	0x00, 0xf0, 0x11, 0x00


	//----- nvinfo : EIATTR_KPARAM_INFO
	.align		4
.L_152:
        /*0048*/ 	.byte	0x04, 0x17
        /*004a*/ 	.short	(.L_154 - .L_153)
.L_153:
        /*004c*/ 	.word	0x00000000
        /*0050*/ 	.short	0x0003
        /*0052*/ 	.short	0x0018
        /*0054*/ 	.byte	0x00, 0xf0, 0x21, 0x00


	//----- nvinfo : EIATTR_KPARAM_INFO
	.align		4
.L_154:
        /*0058*/ 	.byte	0x04, 0x17
        /*005a*/ 	.short	(.L_156 - .L_155)
.L_155:
        /*005c*/ 	.word	0x00000000
        /*0060*/ 	.short	0x0002
        /*0062*/ 	.short	0x0010
        /*0064*/ 	.byte	0x00, 0xf0, 0x21, 0x00


	//----- nvinfo : EIATTR_KPARAM_INFO
	.align		4
.L_156:
        /*0068*/ 	.byte	0x04, 0x17
        /*006a*/ 	.short	(.L_158 - .L_157)
.L_157:
        /*006c*/ 	.word	0x00000000
        /*0070*/ 	.short	0x0001
        /*0072*/ 	.short	0x0008
        /*0074*/ 	.byte	0x00, 0xf0, 0x21, 0x00


	//----- nvinfo : EIATTR_KPARAM_INFO
	.align		4
.L_158:
        /*0078*/ 	.byte	0x04, 0x17
        /*007a*/ 	.short	(.L_160 - .L_159)
.L_159:
        /*007c*/ 	.word	0x00000000
        /*0080*/ 	.short	0x0000
        /*0082*/ 	.short	0x0000
        /*0084*/ 	.byte	0x00, 0xf0, 0x21, 0x00


	//----- nvinfo : EIATTR_SPARSE_MMA_MASK
	.align		4
.L_160:
        /*0088*/ 	.byte	0x03, 0x50
        /*008a*/ 	.short	0x0000


	//----- nvinfo : EIATTR_MAXREG_COUNT
	.align		4
        /*008c*/ 	.byte	0x03, 0x1b
        /*008e*/ 	.short	0x00ff


	//----- nvinfo : EIATTR_MERCURY_ISA_VERSION
	.align		4
        /*0090*/ 	.byte	0x03, 0x5f
        /*0092*/ 	.short	0x0101


	//----- nvinfo : EIATTR_EXIT_INSTR_OFFSETS
	.align		4
        /*0094*/ 	.byte	0x04, 0x1c
        /*0096*/ 	.short	(.L_162 - .L_161)


	//   ....[0]....
.L_161:
        /*0098*/ 	.word	0x000000c0


	//   ....[1]....
        /*009c*/ 	.word	0x00000300


	//----- nvinfo : EIATTR_CBANK_PARAM_SIZE
	.align		4
.L_162:
        /*00a0*/ 	.byte	0x03, 0x19
        /*00a2*/ 	.short	0x0030


	//----- nvinfo : EIATTR_PARAM_CBANK
	.align		4
        /*00a4*/ 	.byte	0x04, 0x0a
        /*00a6*/ 	.short	(.L_164 - .L_163)
	.align		4
.L_163:
        /*00a8*/ 	.word	index@(.nv.constant0._Z15quantize_kernelPKfPfS0_Ptiiff)
        /*00ac*/ 	.short	0x0210
        /*00ae*/ 	.short	0x0030


	//----- nvinfo : EIATTR_SW_WAR
	.align		4
.L_164:
        /*00b0*/ 	.byte	0x04, 0x36
        /*00b2*/ 	.short	(.L_166 - .L_165)
.L_165:
        /*00b4*/ 	.word	0x00000008
.L_166:


//--------------------- .nv.info._Z28fused_quantize_adjust_kernelPKfPfS0_PtS0_S1_iiiff --------------------------
	.section	.nv.info._Z28fused_quantize_adjust_kernelPKfPfS0_PtS0_S1_iiiff,"",@"SHT_CUDA_INFO"
	.sectionflags	@""
	.align	4


	//----- nvinfo : EIATTR_CUDA_API_VERSION
	.align		4
        /*0000*/ 	.byte	0x04, 0x37
        /*0002*/ 	.short	(.L_168 - .L_167)
.L_167:
        /*0004*/ 	.word	0x00000082


	//----- nvinfo : EIATTR_KPARAM_INFO
	.align		4
.L_168:
        /*0008*/ 	.byte	0x04, 0x17
        /*000a*/ 	.short	(.L_170 - .L_169)
.L_169:
        /*000c*/ 	.word	0x00000000
        /*0010*/ 	.short	0x000a
        /*0012*/ 	.short	0x0040
        /*0014*/ 	.byte	0x00, 0xf0, 0x11, 0x00


	//----- nvinfo : EIATTR_KPARAM_INFO
	.align		4
.L_170:
        /*0018*/ 	.byte	0x04, 0x17
        /*001a*/ 	.short	(.L_172 - .L_171)
.L_171:
        /*001c*/ 	.word	0x00000000
        /*0020*/ 	.short	0x0009
        /*0022*/ 	.short	0x003c
        /*0024*/ 	.byte	0x00, 0xf0, 0x11, 0x00


	//----- nvinfo : EIATTR_KPARAM_INFO
	.align		4
.L_172:
        /*0028*/ 	.byte	0x04, 0x17
        /*002a*/ 	.short	(.L_174 - .L_173)
.L_173:
        /*002c*/ 	.word	0x00000000
        /*0030*/ 	.short	0x0008
        /*0032*/ 	.short	0x0038
        /*0034*/ 	.byte	0x00, 0xf0, 0x11, 0x00


	//----- nvinfo : EIATTR_KPARAM_INFO
	.align		4
.L_174:
        /*0038*/ 	.byte	0x04, 0x17
        /*003a*/ 	.short	(.L_176 - .L_175)
.L_175:
        /*003c*/ 	.word	0x00000000
        /*0040*/ 	.short	0x0007
        /*0042*/ 	.short	0x0034
        /*0044*/ 	.byte	0x00, 0xf0, 0x11, 0x00


	//----- nvinfo : EIATTR_KPARAM_INFO
	.align		4
.L_176:
        /*0048*/ 	.byte	0x04, 0x17
        /*004a*/ 	.short	(.L_178 - .L_177)
.L_177:
        /*004c*/ 	.word	0x00000000
        /*0050*/ 	.short	0x0006
        /*0052*/ 	.short	0x0030
        /*0054*/ 	.byte	0x00, 0xf0, 0x11, 0x00


	//----- nvinfo : EIATTR_KPARAM_INFO
	.align		4
.L_178:
        /*0058*/ 	.byte	0x04, 0x17
        /*005a*/ 	.short	(.L_180 - .L_179)
.L_179:
        /*005c*/ 	.word	0x00000000
        /*0060*/ 	.short	0x0005
        /*0062*/ 	.short	0x0028
        /*0064*/ 	.byte	0x00, 0xf0, 0x21, 0x00


	//----- nvinfo : EIATTR_KPARAM_INFO
	.align		4
.L_180:
        /*0068*/ 	.byte	0x04, 0x17
        /*006a*/ 	.short	(.L_182 - .L_181)
.L_181:
        /*006c*/ 	.word	0x00000000
        /*0070*/ 	.short	0x0004
        /*0072*/ 	.short	0x0020
        /*0074*/ 	.byte	0x00, 0xf0, 0x21, 0x00


	//----- nvinfo : EIATTR_KPARAM_INFO
	.align		4
.L_182:
        /*0078*/ 	.byte	0x04, 0x17
        /*007a*/ 	.short	(.L_184 - .L_183)
.L_183:
        /*007c*/ 	.word	0x00000000
        /*0080*/ 	.short	0x0003
        /*0082*/ 	.short	0x0018
        /*0084*/ 	.byte	0x00, 0xf0, 0x21, 0x00


	//----- nvinfo : EIATTR_KPARAM_INFO
	.align		4
.L_184:
        /*0088*/ 	.byte	0x04, 0x17
        /*008a*/ 	.short	(.L_186 - .L_185)
.L_185:
        /*008c*/ 	.word	0x00000000
        /*0090*/ 	.short	0x0002
        /*0092*/ 	.short	0x0010
        /*0094*/ 	.byte	0x00, 0xf0, 0x21, 0x00


	//----- nvinfo : EIATTR_KPARAM_INFO
	.align		4
.L_186:
        /*0098*/ 	.byte	0x04, 0x17
        /*009a*/ 	.short	(.L_188 - .L_187)
.L_187:
        /*009c*/ 	.word	0x00000000
        /*00a0*/ 	.short	0x0001
        /*00a2*/ 	.short	0x0008
        /*00a4*/ 	.byte	0x00, 0xf0, 0x21, 0x00


	//----- nvinfo : EIATTR_KPARAM_INFO
	.align		4
.L_188:
        /*00a8*/ 	.byte	0x04, 0x17
        /*00aa*/ 	.short	(.L_190 - .L_189)
.L_189:
        /*00ac*/ 	.word	0x00000000
        /*00b0*/ 	.short	0x0000
        /*00b2*/ 	.short	0x0000
        /*00b4*/ 	.byte	0x00, 0xf0, 0x21, 0x00


	//----- nvinfo : EIATTR_SPARSE_MMA_MASK
	.align		4
.L_190:
        /*00b8*/ 	.byte	0x03, 0x50
        /*00ba*/ 	.short	0x0000


	//----- nvinfo : EIATTR_MAXREG_COUNT
	.align		4
        /*00bc*/ 	.byte	0x03, 0x1b
        /*00be*/ 	.short	0x00ff


	//----- nvinfo : EIATTR_MERCURY_ISA_VERSION
	.align		4
        /*00c0*/ 	.byte	0x03, 0x5f
        /*00c2*/ 	.short	0x0101


	//----- nvinfo : EIATTR_EXIT_INSTR_OFFSETS
	.align		4
        /*00c4*/ 	.byte	0x04, 0x1c
        /*00c6*/ 	.short	(.L_192 - .L_191)


	//   ....[0]....
.L_191:
        /*00c8*/ 	.word	0x00000070


	//   ....[1]....
        /*00cc*/ 	.word	0x000003f0


	//----- nvinfo : EIATTR_CBANK_PARAM_SIZE
	.align		4
.L_192:
        /*00d0*/ 	.byte	0x03, 0x19
        /*00d2*/ 	.short	0x0044


	//----- nvinfo : EIATTR_PARAM_CBANK
	.align		4
        /*00d4*/ 	.byte	0x04, 0x0a
        /*00d6*/ 	.short	(.L_194 - .L_193)
	.align		4
.L_193:
        /*00d8*/ 	.word	index@(.nv.constant0._Z28fused_quantize_adjust_kernelPKfPfS0_PtS0_S1_iiiff)
        /*00dc*/ 	.short	0x0210
        /*00de*/ 	.short	0x0044


	//----- nvinfo : EIATTR_SW_WAR
	.align		4
.L_194:
        /*00e0*/ 	.byte	0x04, 0x36
        /*00e2*/ 	.short	(.L_196 - .L_195)
.L_195:
        /*00e4*/ 	.word	0x00000008
.L_196:


//--------------------- .nv.info._Z19quantize_rtn_kernelPfPKfPtiiiff --------------------------
	.section	.nv.info._Z19quantize_rtn_kernelPfPKfPtiiiff,"",@"SHT_CUDA_INFO"
	.sectionflags	@""
	.align	4


	//----- nvinfo : EIATTR_CUDA_API_VERSION
	.align		4
        /*0000*/ 	.byte	0x04, 0x37
        /*0002*/ 	.short	(.L_198 - .L_197)
.L_197:
        /*0004*/ 	.word	0x00000082


	//----- nvinfo : EIATTR_KPARAM_INFO
	.align		4
.L_198:
        /*0008*/ 	.byte	0x04, 0x17
        /*000a*/ 	.short	(.L_200 - .L_199)
.L_199:
        /*000c*/ 	.word	0x00000000
        /*0010*/ 	.short	0x0007
        /*0012*/ 	.short	0x0028
        /*0014*/ 	.byte	0x00, 0xf0, 0x11, 0x00


	//----- nvinfo : EIATTR_KPARAM_INFO
	.align		4
.L_200:
        /*0018*/ 	.byte	0x04, 0x17
        /*001a*/ 	.short	(.L_202 - .L_201)
.L_201:
        /*001c*/ 	.word	0x00000000
        /*0020*/ 	.short	0x0006
        /*0022*/ 	.short	0x0024
        /*0024*/ 	.byte	0x00, 0xf0, 0x11, 0x00


	//----- nvinfo : EIATTR_KPARAM_INFO
	.align		4
.L_202:
        /*0028*/ 	.byte	0x04, 0x17
        /*002a*/ 	.short	(.L_204 - .L_203)
.L_203:
        /*002c*/ 	.word	0x00000000
        /*0030*/ 	.short	0x0005
        /*0032*/ 	.short	0x0020
        /*0034*/ 	.byte	0x00, 0xf0, 0x11, 0x00


	//----- nvinfo : EIATTR_KPARAM_INFO
	.align		4
.L_204:
        /*0038*/ 	.byte	0x04, 0x17
        /*003a*/ 	.short	(.L_206 - .L_205)
.L_205:
        /*003c*/ 	.word	0x00000000
        /*0040*/ 	.short	0x0004
        /*0042*/ 	.short	0x001c
        /*0044*/ 	.byte	0x00, 0xf0, 0x11, 0x00


	//----- nvinfo : EIATTR_KPARAM_INFO
	.align		4
.L_206:
        /*0048*/ 	.byte	0x04, 0x17
        /*004a*/ 	.short	(.L_208 - .L_207)
.L_207:
        /*004c*/ 	.word	0x00000000
        /*0050*/ 	.short	0x0003
        /*0052*/ 	.short	0x0018
        /*0054*/ 	.byte	0x00, 0xf0, 0x11, 0x00


	//----- nvinfo : EIATTR_KPARAM_INFO
	.align		4
.L_208:
        /*0058*/ 	.byte	0x04, 0x17
        /*005a*/ 	.short	(.L_210 - .L_209)
.L_209:
        /*005c*/ 	.word	0x00000000
        /*0060*/ 	.short	0x0002
        /*0062*/ 	.short	0x0010
        /*0064*/ 	.byte	0x00, 0xf0, 0x21, 0x00


	//----- nvinfo : EIATTR_KPARAM_INFO
	.align		4
.L_210:
        /*0068*/ 	.byte	0x04, 0x17
        /*006a*/ 	.short	(.L_212 - .L_211)
.L_211:
        /*006c*/ 	.word	0x00000000
        /*0070*/ 	.short	0x0001
        /*0072*/ 	.short	0x0008
        /*0074*/ 	.byte	0x00, 0xf0, 0x21, 0x00


	//----- nvinfo : EIATTR_KPARAM_INFO
	.align		4
.L_212:
        /*0078*/ 	.byte	0x04, 0x17
        /*007a*/ 	.short	(.L_214 - .L_213)
.L_213:
        /*007c*/ 	.word	0x00000000
        /*0080*/ 	.short	0x0000
        /*0082*/ 	.short	0x0000
        /*0084*/ 	.byte	0x00, 0xf0, 0x21, 0x00


	//----- nvinfo : EIATTR_SPARSE_MMA_MASK
	.align		4
.L_214:
        /*0088*/ 	.byte	0x03, 0x50
        /*008a*/ 	.short	0x0000


	//----- nvinfo : EIATTR_MAXREG_COUNT
	.align		4
        /*008c*/ 	.byte	0x03, 0x1b
        /*008e*/ 	.short	0x00ff


	//----- nvinfo : EIATTR_MERCURY_ISA_VERSION
	.align		4
        /*0090*/ 	.byte	0x03, 0x5f
        /*0092*/ 	.short	0x0101


	//----- nvinfo : EIATTR_EXIT_INSTR_OFFSETS
	.align		4
        /*0094*/ 	.byte	0x04, 0x1c
        /*0096*/ 	.short	(.L_216 - .L_215)


	//   ....[0]....
.L_215:
        /*0098*/ 	.word	0x00000070


	//   ....[1]....
        /*009c*/ 	.word	0x00000280


	//----- nvinfo : EIATTR_CBANK_PARAM_SIZE
	.align		4
.L_216:
        /*00a0*/ 	.byte	0x03, 0x19
        /*00a2*/ 	.short	0x002c


	//----- nvinfo : EIATTR_PARAM_CBANK
	.align		4
        /*00a4*/ 	.byte	0x04, 0x0a
        /*00a6*/ 	.short	(.L_218 - .L_217)
	.align		4
.L_217:
        /*00a8*/ 	.word	index@(.nv.constant0._Z19quantize_rtn_kernelPfPKfPtiiiff)
        /*00ac*/ 	.short	0x0210
        /*00ae*/ 	.short	0x002c


	//----- nvinfo : EIATTR_SW_WAR
	.align		4
.L_218:
        /*00b0*/ 	.byte	0x04, 0x36
        /*00b2*/ 	.short	(.L_220 - .L_219)
.L_219:
        /*00b4*/ 	.word	0x00000008
.L_220:


//--------------------- .nv.callgraph             --------------------------
	.section	.nv.callgraph,"",@"SHT_CUDA_CALLGRAPH"
	.align	4
	.sectionentsize	8
	.align		4
        /*0000*/ 	.word	0x00000000
	.align		4
        /*0004*/ 	.word	0xffffffff
	.align		4
        /*0008*/ 	.word	0x00000000
	.align		4
        /*000c*/ 	.word	0xfffffffe
	.align		4
        /*0010*/ 	.word	0x00000000
	.align		4
        /*0014*/ 	.word	0xfffffffd
	.align		4
        /*0018*/ 	.word	0x00000000
	.align		4
        /*001c*/ 	.word	0xfffffffc


//--------------------- .nv.constant4             --------------------------
	.section	.nv.constant4,"a",@progbits
	.align	8
	.align		8
.nv.constant4:
        /*0000*/ 	.dword	precalc_xorwow_matrix
	.align		8
        /*0008*/ 	.dword	precalc_xorwow_offset_matrix
	.align		8
        /*0010*/ 	.dword	mrg32k3aM1
	.align		8
        /*0018*/ 	.dword	mrg32k3aM2
	.align		8
        /*0020*/ 	.dword	mrg32k3aM1SubSeq
	.align		8
        /*0028*/ 	.dword	mrg32k3aM2SubSeq
	.align		8
        /*0030*/ 	.dword	mrg32k3aM1Seq
	.align		8
        /*0038*/ 	.dword	mrg32k3aM2Seq
	.align		8
        /*0040*/ 	.dword	_ZN42_INTERNAL_f1f538f3_11_quantize_cu_7181cac04cuda3std3__45__cpo5beginE
	.align		8
        /*0048*/ 	.dword	_ZN42_INTERNAL_f1f538f3_11_quantize_cu_7181cac04cuda3std3__45__cpo3endE
	.align		8
        /*0050*/ 	.dword	_ZN42_INTERNAL_f1f538f3_11_quantize_cu_7181cac04cuda3std3__45__cpo6cbeginE
	.align		8
        /*0058*/ 	.dword	_ZN42_INTERNAL_f1f538f3_11_quantize_cu_7181cac04cuda3std3__45__cpo4cendE
	.align		8
        /*0060*/ 	.dword	_ZN42_INTERNAL_f1f538f3_11_quantize_cu_7181cac04cuda3std3__45__cpo6rbeginE
	.align		8
        /*0068*/ 	.dword	_ZN42_INTERNAL_f1f538f3_11_quantize_cu_7181cac04cuda3std3__45__cpo4rendE
	.align		8
        /*0070*/ 	.dword	_ZN42_INTERNAL_f1f538f3_11_quantize_cu_7181cac04cuda3std3__45__cpo7crbeginE
	.align		8
        /*0078*/ 	.dword	_ZN42_INTERNAL_f1f538f3_11_quantize_cu_7181cac04cuda3std3__45__cpo5crendE
	.align		8
        /*0080*/ 	.dword	_ZN42_INTERNAL_f1f538f3_11_quantize_cu_7181cac04cuda3std3__444_GLOBAL__N__f1f538f3_11_quantize_cu_7181cac06ignoreE
	.align		8
        /*0088*/ 	.dword	_ZN42_INTERNAL_f1f538f3_11_quantize_cu_7181cac04cuda3std3__419piecewise_constructE
	.align		8
        /*0090*/ 	.dword	_ZN42_INTERNAL_f1f538f3_11_quantize_cu_7181cac04cuda3std3__48in_placeE
	.align		8
        /*0098*/ 	.dword	_ZN42_INTERNAL_f1f538f3_11_quantize_cu_7181cac04cuda3std3__420unreachable_sentinelE
	.align		8
        /*00a0*/ 	.dword	_ZN42_INTERNAL_f1f538f3_11_quantize_cu_7181cac04cuda3std6ranges3__45__cpo4swapE
	.align		8
        /*00a8*/ 	.dword	_ZN42_INTERNAL_f1f538f3_11_quantize_cu_7181cac04cuda3std6ranges3__45__cpo9iter_moveE
	.align		8
        /*00b0*/ 	.dword	_ZN42_INTERNAL_f1f538f3_11_quantize_cu_7181cac04cuda3std6ranges3__45__cpo5beginE
	.align		8
        /*00b8*/ 	.dword	_ZN42_INTERNAL_f1f538f3_11_quantize_cu_7181cac04cuda3std6ranges3__45__cpo3endE
	.align		8
        /*00c0*/ 	.dword	_ZN42_INTERNAL_f1f538f3_11_quantize_cu_7181cac04cuda3std6ranges3__45__cpo6cbeginE
	.align		8
        /*00c8*/ 	.dword	_ZN42_INTERNAL_f1f538f3_11_quantize_cu_7181cac04cuda3std6ranges3__45__cpo4cendE
	.align		8
        /*00d0*/ 	.dword	_ZN42_INTERNAL_f1f538f3_11_quantize_cu_7181cac04cuda3std6ranges3__45__cpo7advanceE
	.align		8
        /*00d8*/ 	.dword	_ZN42_INTERNAL_f1f538f3_11_quantize_cu_7181cac04cuda3std6ranges3__45__cpo9iter_swapE
	.align		8
        /*00e0*/ 	.dword	_ZN42_INTERNAL_f1f538f3_11_quantize_cu_7181cac04cuda3std6ranges3__45__cpo4nextE
	.align		8
        /*00e8*/ 	.dword	_ZN42_INTERNAL_f1f538f3_11_quantize_cu_7181cac04cuda3std6ranges3__45__cpo4prevE
	.align		8
        /*00f0*/ 	.dword	_ZN42_INTERNAL_f1f538f3_11_quantize_cu_7181cac04cuda3std6ranges3__45__cpo4dataE
	.align		8
        /*00f8*/ 	.dword	_ZN42_INTERNAL_f1f538f3_11_quantize_cu_7181cac04cuda3std6ranges3__45__cpo5cdataE
	.align		8
        /*0100*/ 	.dword	_ZN42_INTERNAL_f1f538f3_11_quantize_cu_7181cac04cuda3std6ranges3__45__cpo4sizeE
	.align		8
        /*0108*/ 	.dword	_ZN42_INTERNAL_f1f538f3_11_quantize_cu_7181cac04cuda3std6ranges3__45__cpo5ssizeE
	.align		8
        /*0110*/ 	.dword	_ZN42_INTERNAL_f1f538f3_11_quantize_cu_7181cac04cuda3std6ranges3__45__cpo8distanceE
	.align		8
        /*0118*/ 	.dword	_ZN42_INTERNAL_f1f538f3_11_quantize_cu_7181cac06thrust23THRUST_300001_SM_900_NS6system6detail10sequential3seqE


//--------------------- .nv.constant3             --------------------------
	.section	.nv.constant3,"a",@progbits
	.align	8
.nv.constant3:
	.type		__cr_lgamma_table,@object
	.size		__cr_lgamma_table,(.L_8 - __cr_lgamma_table)
__cr_lgamma_table:
        /*0000*/ 	.byte	0x00, 0x00, 0x00, 0x00, 0x00, 0x00, 0x00, 0x00, 0x00, 0x00, 0x00, 0x00, 0x00, 0x00, 0x00, 0x00
        /*0010*/ 	.byte	0xef, 0x39, 0xfa, 0xfe, 0x42, 0x2e, 0xe6, 0x3f, 0x02, 0x20, 0x2a, 0xfa, 0x0b, 0xab, 0xfc, 0x3f
        /*0020*/ 	.byte	0xf9, 0x2c, 0x92, 0x7c, 0xa7, 0x6c, 0x09, 0x40, 0xc9, 0x79, 0x44, 0x3c, 0x64, 0x26, 0x13, 0x40
        /*0030*/ 	.byte	0xca, 0x01, 0xcf, 0x3a, 0x27, 0x51, 0x1a, 0x40, 0x30, 0xcc, 0x2d, 0xf3, 0xe1, 0x0c, 0x21, 0x40
        /*0040*/ 	.byte	0x0d, 0xb7, 0xfc, 0x82, 0x8e, 0x35, 0x25, 0x40
.L_8:


//--------------------- .text._Z17vv_mul_sub_kernelPKfS0_Pfii --------------------------
	.section	.text._Z17vv_mul_sub_kernelPKfS0_Pfii,"ax",@progbits
	.align	128
        .global         _Z17vv_mul_sub_kernelPKfS0_Pfii
        .type           _Z17vv_mul_sub_kernelPKfS0_Pfii,@function
        .size           _Z17vv_mul_sub_kernelPKfS0_Pfii,(.L_x_8 - _Z17vv_mul_sub_kernelPKfS0_Pfii)
        .other          _Z17vv_mul_sub_kernelPKfS0_Pfii,@"STO_CUDA_ENTRY STV_DEFAULT"
_Z17vv_mul_sub_kernelPKfS0_Pfii:
.text._Z17vv_mul_sub_kernelPKfS0_Pfii:
[----:B------:R-:W-:Y:S01]  /*0000*/  LDC R1, c[0x0][0x28] ;  /* 0x00000a00ff017b82 */ /* 0x000fe20000000800 */
[----:B------:R-:W0:Y:S07]  /*0010*/  S2R R3, SR_TID.X ;  /* 0x0000000000037919 */ /* 0x000e2e0000002100 */
[----:B------:R-:W0:Y:S01]  /*0020*/  S2UR UR4, SR_CTAID.X ;  /* 0x00000000000479c3 */ /* 0x000e220000002500 */
[----:B------:R-:W-:Y:S01]  /*0030*/  ULDC.64 UR6, c[0x0][0x228] ;  /* 0x00008a0000067ab9 */ /* 0x000fe20000000a00 */
[----:B------:R-:W1:Y:S01]  /*0040*/  S2R R0, SR_CTAID.Y ;  /* 0x0000000000007919 */ /* 0x000e620000002600 */
[----:B------:R-:W1:Y:S05]  /*0050*/  S2R R5, SR_TID.Y ;  /* 0x0000000000057919 */ /* 0x000e6a0000002200 */
[----:B------:R-:W0:Y:S02]  /*0060*/  LDC R4, c[0x0][RZ] ;  /* 0x00000000ff047b82 */ /* 0x000e240000000800 */
[----:B0-----:R-:W-:Y:S01]  /*0070*/  IMAD R4, R4, UR4, R3 ;  /* 0x0000000404047c24 */ /* 0x001fe2000f8e0203 */
[----:B------:R-:W-:-:S04]  /*0080*/  ULDC UR4, c[0x0][0x4] ;  /* 0x0000010000047ab9 */ /* 0x000fc80000000800 */
[----:B------:R-:W-:Y:S01]  /*0090*/  SHF.L.U32 R4, R4, 0x2, RZ ;  /* 0x0000000204047819 */ /* 0x000fe200000006ff */
[----:B-1----:R-:W-:-:S03]  /*00a0*/  IMAD R3, R0, UR4, R5 ;  /* 0x0000000400037c24 */ /* 0x002fc6000f8e0205 */
[----:B------:R-:W-:-:S04]  /*00b0*/  ISETP.GE.AND P0, PT, R4, UR7, PT ;  /* 0x0000000704007c0c */ /* 0x000fc8000bf06270 */
[----:B------:R-:W-:-:S13]  /*00c0*/  ISETP.GE.OR P0, PT, R3, UR6, P0 ;  /* 0x0000000603007c0c */ /* 0x000fda0008706670 */
[----:B------:R-:W-:Y:S05]  /*00d0*/  @P0 EXIT ;  /* 0x000000000000094d */ /* 0x000fea0003800000 */
[----:B------:R-:W0:Y:S01]  /*00e0*/  LDC.64 R6, c[0x0][0x210] ;  /* 0x00008400ff067b82 */ /* 0x000e220000000a00 */
[--C-:B------:R-:W-:Y:S01]  /*00f0*/  SHF.R.S32.HI R5, RZ, 0x1f, R4.reuse ;  /* 0x0000001fff057819 */ /* 0x100fe20000011404 */
[----:B------:R-:W-:Y:S02]  /*0100*/  ULDC.64 UR4, c[0x0][0x220] ;  /* 0x0000880000047ab9 */ /* 0x000fe40000000a00 */
[----:B------:R-:W-:-:S04]  /*0110*/  IMAD.WIDE R10, R3, UR7, R4 ;  /* 0x00000007030a7c25 */ /* 0x000fc8000f8e0204 */
[----:B------:R-:W1:Y:S01]  /*0120*/  LDC.64 R8, c[0x0][0x218] ;  /* 0x00008600ff087b82 */ /* 0x000e620000000a00 */
[----:B------:R-:W-:Y:S01]  /*0130*/  LEA R2, P0, R10, UR4, 0x2 ;  /* 0x000000040a027c11 */ /* 0x000fe2000f8010ff */
[----:B0-----:R-:W-:-:S03]  /*0140*/  IMAD.WIDE R6, R3, 0x4, R6 ;  /* 0x0000000403067825 */ /* 0x001fc600078e0206 */
[----:B------:R-:W-:Y:S01]  /*0150*/  LEA.HI.X R3, R10, UR5, R11, 0x2, P0 ;  /* 0x000000050a037c11 */ /* 0x000fe200080f140b */
[----:B------:R-:W-:Y:S02]  /*0160*/  ULDC.64 UR4, c[0x0][0x208] ;  /* 0x0000820000047ab9 */ /* 0x000fe40000000a00 */
[----:B------:R-:W2:Y:S01]  /*0170*/  LDG.E.CONSTANT R6, desc[UR4][R6.64] ;  /* 0x0000000406067981 */ /* 0x000ea2000c1e9900 */
[----:B-1----:R-:W-:-:S03]  /*0180*/  IMAD.WIDE R4, R4, 0x4, R8 ;  /* 0x0000000404047825 */ /* 0x002fc600078e0208 */
[----:B------:R-:W2:Y:S04]  /*0190*/  LDG.E.128 R12, desc[UR4][R2.64] ;  /* 0x00000004020c7981 */ /* 0x000ea8000c1e1d00 */
[----:B------:R-:W2:Y:S02]  /*01a0*/  LDG.E.128.CONSTANT R8, desc[UR4][R4.64] ;  /* 0x0000000404087981 */ /* 0x000ea4000c1e9d00 */
[-C--:B--2---:R-:W-:Y:S01]  /*01b0*/  FFMA.FTZ R11, R11, -R6.reuse, R15 ;  /* 0x800000060b0b7223 */ /* 0x084fe2000001000f */
[-C--:B------:R-:W-:Y:S01]  /*01c0*/  FFMA.FTZ R10, R10, -R6.reuse, R14 ;  /* 0x800000060a0a7223 */ /* 0x080fe2000001000e */
[-C--:B------:R-:W-:Y:S01]  /*01d0*/  FFMA.FTZ R9, R9, -R6.reuse, R13 ;  /* 0x8000000609097223 */ /* 0x080fe2000001000d */
[----:B------:R-:W-:-:S05]  /*01e0*/  FFMA.FTZ R8, R8, -R6, R12 ;  /* 0x8000000608087223 */ /* 0x000fca000001000c */
[----:B------:R-:W-:Y:S01]  /*01f0*/  STG.E.128 desc[UR4][R2.64], R8 ;  /* 0x0000000802007986 */ /* 0x000fe2000c101d04 */
[----:B------:R-:W-:Y:S05]  /*0200*/  EXIT ;  /* 0x000000000000794d */ /* 0x000fea0003800000 */
.L_x_0:
[----:B------:R-:W-:-:S00]  /*0210*/  BRA `(.L_x_0) ;  /* 0xfffffffc00fc7947 */ /* 0x000fc0000383ffff */
[----:B------:R-:W-:-:S00]  /*0220*/  NOP ;  /* 0x0000000000007918 */ /* 0x000fc00000000000 */
        /* <DEDUP_REMOVED lines=13> */
.L_x_8:


//--------------------- .text._Z19quantize_err_kernelPKfPfS0_iifffffi --------------------------
	.section	.text._Z19quantize_err_kernelPKfPfS0_iifffffi,"ax",@progbits
	.align	128
        .global         _Z19quantize_err_kernelPKfPfS0_iifffffi
        .type           _Z19quantize_err_kernelPKfPfS0_iifffffi,@function
        .size           _Z19quantize_err_kernelPKfPfS0_iifffffi,(.L_x_9 - _Z19quantize_err_kernelPKfPfS0_iifffffi)
        .other          _Z19quantize_err_kernelPKfPfS0_iifffffi,@"STO_CUDA_ENTRY STV_DEFAULT"
_Z19quantize_err_kernelPKfPfS0_iifffffi:
.text._Z19quantize_err_kernelPKfPfS0_iifffffi:
[----:B------:R-:W-:Y:S01]  /*0000*/  LDC R1, c[0x0][0x28] ;  /* 0x00000a00ff017b82 */ /* 0x000fe20000000800 */
[----:B------:R-:W0:Y:S01]  /*0010*/  S2R R0, SR_CTAID.X ;  /* 0x0000000000007919 */ /* 0x000e220000002500 */
[----:B------:R-:W-:Y:S01]  /*0020*/  ULDC UR4, c[0x0][0x0] ;  /* 0x0000000000047ab9 */ /* 0x000fe20000000800 */
[----:B------:R-:W-:Y:S01]  /*0030*/  ULDC.64 UR6, c[0x0][0x228] ;  /* 0x00008a0000067ab9 */ /* 0x000fe20000000a00 */
[----:B------:R-:W0:Y:S01]  /*0040*/  S2R R3, SR_TID.X ;  /* 0x0000000000037919 */ /* 0x000e220000002100 */
[----:B------:R-:W1:Y:S01]  /*0050*/  S2R R5, SR_CTAID.Y ;  /* 0x0000000000057919 */ /* 0x000e620000002600 */
[----:B------:R-:W1:Y:S01]  /*0060*/  S2R R4, SR_TID.Y ;  /* 0x0000000000047919 */ /* 0x000e620000002200 */
        /* <DEDUP_REMOVED lines=9> */
[----:B------:R-:W-:Y:S01]  /*0100*/  ULDC UR5, c[0x0][0x244] ;  /* 0x0000910000057ab9 */ /* 0x000fe20000000800 */
[----:B------:R-:W-:Y:S01]  /*0110*/  ULDC.64 UR8, c[0x0][0x210] ;  /* 0x0000840000087ab9 */ /* 0x000fe20000000a00 */
[----:B------:R-:W-:Y:S01]  /*0120*/  ISETP.LE.AND P0, PT, RZ, UR5, PT ;  /* 0x00000005ff007c0c */ /* 0x000fe2000bf03270 */
[----:B------:R-:W-:-:S03]  /*0130*/  IMAD.WIDE R4, R5, UR7, R2 ;  /* 0x0000000705047c25 */ /* 0x000fc6000f8e0202 */
[----:B------:R-:W-:-:S04]  /*0140*/  LEA R6, P1, R4, UR8, 0x2 ;  /* 0x0000000804067c11 */ /* 0x000fc8000f8210ff */
[----:B------:R-:W-:Y:S01]  /*0150*/  LEA.HI.X R7, R4, UR9, R5, 0x2, P1 ;  /* 0x0000000904077c11 */ /* 0x000fe200088f1405 */
[----:B0-----:R-:W-:-:S04]  /*0160*/  IMAD.WIDE R8, R2, 0x4, R8 ;  /* 0x0000000402087825 */ /* 0x001fc800078e0208 */
[----:B------:R-:W-:Y:S05]  /*0170*/  @!P0 EXIT ;  /* 0x000000000000894d */ /* 0x000fea0003800000 */
[----:B------:R-:W0:Y:S01]  /*0180*/  LDC.64 R12, c[0x0][0x230] ;  /* 0x00008c00ff0c7b82 */ /* 0x000e220000000a00 */
[----:B------:R-:W-:Y:S01]  /*0190*/  ISETP.NE.AND P0, PT, RZ, UR5, PT ;  /* 0x00000005ff007c0c */ /* 0x000fe2000bf05270 */
[----:B------:R-:W-:Y:S01]  /*01a0*/  ULDC.64 UR6, c[0x0][0x208] ;  /* 0x0000820000067ab9 */ /* 0x000fe20000000a00 */
[----:B------:R-:W-:Y:S01]  /*01b0*/  SHF.R.S32.HI R3, RZ, 0x1f, R0 ;  /* 0x0000001fff037819 */ /* 0x000fe20000011400 */
[----:B------:R-:W-:Y:S01]  /*01c0*/  UIADD3 UR4, UR5, 0x1, URZ ;  /* 0x0000000105047890 */ /* 0x000fe2000fffe03f */
[----:B------:R-:W5:Y:S02]  /*01d0*/  LDG.E.128.CONSTANT R8, desc[UR6][R8.64] ;  /* 0x0000000608087981 */ /* 0x000f64000c1e9d00 */
[----:B------:R-:W-:Y:S01]  /*01e0*/  LEA.HI R3, R3, R0, RZ, 0x7 ;  /* 0x0000000003037211 */ /* 0x000fe200078f38ff */
[----:B------:R-:W-:Y:S01]  /*01f0*/  ULOP3.LUT UR4, UR4, 0x1, URZ, 0xc0, !UPT ;  /* 0x0000000104047892 */ /* 0x000fe2000f8ec03f */
[----:B------:R-:W5:Y:S01]  /*0200*/  LDG.E.128.CONSTANT R4, desc[UR6][R6.64] ;  /* 0x0000000606047981 */ /* 0x000f62000c1e9d00 */
[----:B------:R-:W-:Y:S01]  /*0210*/  I2FP.F32.S32 R18, UR5 ;  /* 0x0000000500127c45 */ /* 0x000fe20008201400 */
[----:B------:R-:W-:Y:S01]  /*0220*/  HFMA2.MMA R19, -RZ, RZ, 0, 0 ;  /* 0x00000000ff137435 */ /* 0x000fe200000001ff */
[----:B------:R-:W-:-:S04]  /*0230*/  LOP3.LUT R3, R3, 0xffffff80, RZ, 0xc0, !PT ;  /* 0xffffff8003037812 */ /* 0x000fc800078ec0ff */
[----:B------:R-:W-:Y:S01]  /*0240*/  IADD3 R0, R0, -R3, RZ ;  /* 0x8000000300007210 */ /* 0x000fe20007ffe0ff */
[----:B0-----:R-:W-:Y:S01]  /*0250*/  FADD.FTZ R20, R13, -R12 ;  /* 0x8000000c0d147221 */ /* 0x001fe20000010000 */
[----:B------:R-:W-:Y:S06]  /*0260*/  @!P0 BRA `(.L_x_1) ;  /* 0x0000000400ec8947 */ /* 0x000fec0003800000 */
[----:B------:R-:W0:Y:S01]  /*0270*/  LDC.64 R2, c[0x0][0x218] ;  /* 0x00008600ff027b82 */ /* 0x000e220000000a00 */
[----:B------:R1:W2:Y:S01]  /*0280*/  MUFU.RCP R21, R18 ;  /* 0x0000001200157308 */ /* 0x0002a20000001000 */
[----:B------:R-:W-:Y:S01]  /*0290*/  UIADD3 UR5, -UR4, UR5, URZ ;  /* 0x0000000504057290 */ /* 0x000fe2000fffe13f */
[----:B------:R-:W-:Y:S01]  /*02a0*/  MOV R19, RZ ;  /* 0x000000ff00137202 */ /* 0x000fe20000000f00 */
[----:B------:R-:W-:Y:S01]  /*02b0*/  ULDC.64 UR8, c[0x0][0x238] ;  /* 0x00008e0000087ab9 */ /* 0x000fe20000000a00 */
[----:B------:R-:W-:-:S03]  /*02c0*/  MOV R13, R0 ;  /* 0x00000000000d7202 */ /* 0x000fc60000000f00 */
[----:B------:R-:W-:Y:S01]  /*02d0*/  MOV R22, UR5 ;  /* 0x0000000500167c02 */ /* 0x000fe20008000f00 */
[----:B------:R-:W-:-:S06]  /*02e0*/  ULDC UR5, c[0x0][0x240] ;  /* 0x0000900000057ab9 */ /* 0x000fcc0000000800 */
.L_x_2:
[----:B---3--:R-:W-:-:S05]  /*02f0*/  I2FP.F32.S32 R14, R19 ;  /* 0x00000013000e7245 */ /* 0x008fca0000201400 */
[----:B--2---:R-:W-:-:S04]  /*0300*/  FMUL.FTZ R14, R14, R21 ;  /* 0x000000150e0e7220 */ /* 0x004fc80000410000 */
[----:B------:R-:W-:-:S04]  /*0310*/  FADD.FTZ R15, -R14, 1 ;  /* 0x3f8000000e0f7421 */ /* 0x000fc80000010100 */
[----:B------:R-:W-:-:S04]  /*0320*/  FMUL.FTZ R15, R15, UR9 ;  /* 0x000000090f0f7c20 */ /* 0x000fc80008410000 */
[----:B------:R-:W-:-:S04]  /*0330*/  FFMA.FTZ R14, R14, UR5, R15 ;  /* 0x000000050e0e7c23 */ /* 0x000fc8000801000f */
[-C--:B-----5:R-:W-:Y:S01]  /*0340*/  FMUL.FTZ R17, R8, R14.reuse ;  /* 0x0000000e08117220 */ /* 0x0a0fe20000410000 */
[-C--:B------:R-:W-:Y:S01]  /*0350*/  FMUL.FTZ R24, R9, R14.reuse ;  /* 0x0000000e09187220 */ /* 0x080fe20000410000 */
[-C--:B------:R-:W-:Y:S01]  /*0360*/  FMUL.FTZ R23, R10, R14.reuse ;  /* 0x0000000e0a177220 */ /* 0x080fe20000410000 */
[----:B------:R-:W-:Y:S01]  /*0370*/  FMUL.FTZ R14, R11, R14 ;  /* 0x0000000e0b0e7220 */ /* 0x000fe20000410000 */
[----:B------:R-:W2:Y:S08]  /*0380*/  MUFU.RCP R15, R17 ;  /* 0x00000011000f7308 */ /* 0x000eb00000001000 */
[----:B------:R-:W3:Y:S08]  /*0390*/  MUFU.RCP R26, R24 ;  /* 0x00000018001a7308 */ /* 0x000ef00000001000 */
[----:B------:R-:W4:Y:S01]  /*03a0*/  MUFU.RCP R25, R23 ;  /* 0x0000001700197308 */ /* 0x000f220000001000 */
[----:B--2---:R-:W-:-:S07]  /*03b0*/  FMUL.FTZ R16, R4, R15 ;  /* 0x0000000f04107220 */ /* 0x004fce0000410000 */
[----:B------:R-:W2:Y:S01]  /*03c0*/  FRND R27, R16 ;  /* 0x00000010001b7307 */ /* 0x000ea20000201000 */
[----:B---3--:R-:W-:Y:S01]  /*03d0*/  FMUL.FTZ R15, R5, R26 ;  /* 0x0000001a050f7220 */ /* 0x008fe20000410000 */
[----:B------:R-:W-:-:S04]  /*03e0*/  IADD3 R26, R19, 0x1, RZ ;  /* 0x00000001131a7810 */ /* 0x000fc80007ffe0ff */
[----:B------:R-:W-:Y:S02]  /*03f0*/  I2FP.F32.S32 R26, R26 ;  /* 0x0000001a001a7245 */ /* 0x000fe40000201400 */
[----:B------:R-:W3:Y:S01]  /*0400*/  FRND R15, R15 ;  /* 0x0000000f000f7307 */ /* 0x000ee20000201000 */
[----:B----4-:R-:W-:Y:S02]  /*0410*/  FMUL.FTZ R25, R6, R25 ;  /* 0x0000001906197220 */ /* 0x010fe40000410000 */
[----:B------:R-:W-:Y:S01]  /*0420*/  FMUL.FTZ R26, R26, R21 ;  /* 0x000000151a1a7220 */ /* 0x000fe20000410000 */
[----:B--2---:R-:W-:-:S04]  /*0430*/  FMNMX.FTZ R27, R27, R20, PT ;  /* 0x000000141b1b7209 */ /* 0x004fc80003810000 */
[----:B------:R-:W2:Y:S01]  /*0440*/  FRND R25, R25 ;  /* 0x0000001900197307 */ /* 0x000ea20000201000 */
[----:B------:R-:W-:Y:S02]  /*0450*/  FMNMX.FTZ R27, R27, -R12, !PT ;  /* 0x8000000c1b1b7209 */ /* 0x000fe40007810000 */
[----:B---3--:R-:W-:-:S03]  /*0460*/  FMNMX.FTZ R15, R15, R20, PT ;  /* 0x000000140f0f7209 */ /* 0x008fc60003810000 */
[----:B------:R-:W-:Y:S01]  /*0470*/  FFMA.FTZ R16, R17, R27, -R4 ;  /* 0x0000001b11107223 */ /* 0x000fe20000010804 */
[----:B------:R-:W-:Y:S01]  /*0480*/  FADD.FTZ R17, -R26, 1 ;  /* 0x3f8000001a117421 */ /* 0x000fe20000010100 */
[----:B------:R-:W-:-:S03]  /*0490*/  FMNMX.FTZ R15, R15, -R12, !PT ;  /* 0x8000000c0f0f7209 */ /* 0x000fc60007810000 */
[----:B------:R-:W-:Y:S01]  /*04a0*/  FMUL.FTZ R17, R17, UR9 ;  /* 0x0000000911117c20 */ /* 0x000fe20008410000 */
[----:B--2---:R-:W-:Y:S01]  /*04b0*/  FMNMX.FTZ R27, R25, R20, PT ;  /* 0x00000014191b7209 */ /* 0x004fe20003810000 */
[----:B------:R-:W-:Y:S02]  /*04c0*/  FFMA.FTZ R24, R24, R15, -R5 ;  /* 0x0000000f18187223 */ /* 0x000fe40000010805 */
[----:B------:R-:W-:Y:S02]  /*04d0*/  FFMA.FTZ R17, R26, UR5, R17 ;  /* 0x000000051a117c23 */ /* 0x000fe40008010011 */
[----:B------:R-:W2:Y:S01]  /*04e0*/  MUFU.RCP R26, R14 ;  /* 0x0000000e001a7308 */ /* 0x000ea20000001000 */
[----:B------:R-:W-:Y:S01]  /*04f0*/  FMNMX.FTZ R27, R27, -R12, !PT ;  /* 0x8000000c1b1b7209 */ /* 0x000fe20007810000 */
[----:B------:R-:W-:-:S04]  /*0500*/  FMUL.FTZ R25, R8, R17 ;  /* 0x0000001108197220 */ /* 0x000fc80000410000 */
[----:B------:R-:W-:Y:S02]  /*0510*/  FFMA.FTZ R23, R23, R27, -R6 ;  /* 0x0000001b17177223 */ /* 0x000fe40000010806 */
[----:B------:R-:W3:Y:S02]  /*0520*/  MUFU.RCP R29, R25 ;  /* 0x00000019001d7308 */ /* 0x000ee40000001000 */
[----:B------:R-:W-:-:S06]  /*0530*/  FADD.FTZ R23, |R23|, -RZ ;  /* 0x800000ff17177221 */ /* 0x000fcc0000010200 */
[----:B------:R-:W4:Y:S01]  /*0540*/  MUFU.LG2 R23, R23 ;  /* 0x0000001700177308 */ /* 0x000f220000000c00 */
[----:B--2---:R-:W-:-:S07]  /*0550*/  FMUL.FTZ R27, R7, R26 ;  /* 0x0000001a071b7220 */ /* 0x004fce0000410000 */
[----:B------:R-:W2:Y:S01]  /*0560*/  FRND R27, R27 ;  /* 0x0000001b001b7307 */ /* 0x000ea20000201000 */
[----:B---3--:R-:W-:-:S07]  /*0570*/  FMUL.FTZ R29, R4, R29 ;  /* 0x0000001d041d7220 */ /* 0x008fce0000410000 */
[----:B------:R-:W3:Y:S01]  /*0580*/  FRND R29, R29 ;  /* 0x0000001d001d7307 */ /* 0x000ee20000201000 */
[----:B----4-:R-:W-:Y:S01]  /*0590*/  FMUL.FTZ R23, R23, UR8 ;  /* 0x0000000817177c20 */ /* 0x010fe20008410000 */
[----:B--2---:R-:W-:Y:S01]  /*05a0*/  FMNMX.FTZ R15, R27, R20, PT ;  /* 0x000000141b0f7209 */ /* 0x004fe20003810000 */
[----:B------:R-:W-:-:S05]  /*05b0*/  FADD.FTZ R27, |R16|, -RZ ;  /* 0x800000ff101b7221 */ /* 0x000fca0000010200 */
[----:B------:R-:W-:Y:S01]  /*05c0*/  MUFU.EX2 R23, R23 ;  /* 0x0000001700177308 */ /* 0x000fe20000000800 */
[----:B------:R-:W-:Y:S02]  /*05d0*/  FMNMX.FTZ R15, R15, -R12, !PT ;  /* 0x8000000c0f0f7209 */ /* 0x000fe40007810000 */
[----:B---3--:R-:W-:-:S03]  /*05e0*/  FMNMX.FTZ R26, R29, R20, PT ;  /* 0x000000141d1a7209 */ /* 0x008fc60003810000 */
[----:B------:R-:W-:Y:S01]  /*05f0*/  FFMA.FTZ R15, R14, R15, -R7 ;  /* 0x0000000f0e0f7223 */ /* 0x000fe20000010807 */
[----:B------:R-:W-:Y:S01]  /*0600*/  FADD.FTZ R29, |R24|, -RZ ;  /* 0x800000ff181d7221 */ /* 0x000fe20000010200 */
[----:B------:R-:W-:Y:S01]  /*0610*/  MUFU.LG2 R16, R27 ;  /* 0x0000001b00107308 */ /* 0x000fe20000000c00 */
[----:B------:R-:W-:Y:S01]  /*0620*/  FMNMX.FTZ R26, R26, -R12, !PT ;  /* 0x8000000c1a1a7209 */ /* 0x000fe20007810000 */
[----:B------:R-:W-:-:S04]  /*0630*/  FADD.FTZ R15, |R15|, -RZ ;  /* 0x800000ff0f0f7221 */ /* 0x000fc80000010200 */
[----:B------:R-:W-:Y:S01]  /*0640*/  FFMA.FTZ R14, R25, R26, -R4 ;  /* 0x0000001a190e7223 */ /* 0x000fe20000010804 */
[----:B------:R-:W-:Y:S01]  /*0650*/  FMUL.FTZ R26, R9, R17 ;  /* 0x00000011091a7220 */ /* 0x000fe20000410000 */
[----:B------:R-:W2:Y:S02]  /*0660*/  MUFU.LG2 R24, R29 ;  /* 0x0000001d00187308 */ /* 0x000ea40000000c00 */
[----:B------:R-:W-:-:S06]  /*0670*/  FADD.FTZ R14, |R14|, -RZ ;  /* 0x800000ff0e0e7221 */ /* 0x000fcc0000010200 */
[----:B------:R-:W3:Y:S08]  /*0680*/  MUFU.RCP R28, R26 ;  /* 0x0000001a001c7308 */ /* 0x000ef00000001000 */
[----:B------:R-:W4:Y:S01]  /*0690*/  MUFU.LG2 R14, R14 ;  /* 0x0000000e000e7308 */ /* 0x000f220000000c00 */
[----:B--2---:R-:W-:-:S07]  /*06a0*/  FMUL.FTZ R24, R24, UR8 ;  /* 0x0000000818187c20 */ /* 0x004fce0008410000 */
[----:B------:R-:W-:Y:S01]  /*06b0*/  MUFU.EX2 R27, R24 ;  /* 0x00000018001b7308 */ /* 0x000fe20000000800 */
[----:B---3--:R-:W-:Y:S01]  /*06c0*/  FMUL.FTZ R25, R5, R28 ;  /* 0x0000001c05197220 */ /* 0x008fe20000410000 */
[----:B------:R-:W-:-:S06]  /*06d0*/  FMUL.FTZ R28, R16, UR8 ;  /* 0x00000008101c7c20 */ /* 0x000fcc0008410000 */
[----:B------:R-:W2:Y:S01]  /*06e0*/  MUFU.EX2 R16, R28 ;  /* 0x0000001c00107308 */ /* 0x000ea20000000800 */
[----:B----4-:R-:W-:-:S07]  /*06f0*/  FMUL.FTZ R14, R14, UR8 ;  /* 0x000000080e0e7c20 */ /* 0x010fce0008410000 */
[----:B------:R-:W3:Y:S08]  /*0700*/  FRND R25, R25 ;  /* 0x0000001900197307 */ /* 0x000ef00000201000 */
[----:B------:R-:W4:Y:S01]  /*0710*/  MUFU.LG2 R15, R15 ;  /* 0x0000000f000f7308 */ /* 0x000f220000000c00 */
[----:B--2---:R-:W-:Y:S01]  /*0720*/  FADD.FTZ R16, R16, R27 ;  /* 0x0000001b10107221 */ /* 0x004fe20000010000 */
[----:B------:R-:W-:Y:S01]  /*0730*/  FMUL.FTZ R27, R10, R17 ;  /* 0x000000110a1b7220 */ /* 0x000fe20000410000 */
[----:B------:R-:W-:-:S02]  /*0740*/  IADD3 R22, R22, -0x2, RZ ;  /* 0xfffffffe16167810 */ /* 0x000fc40007ffe0ff */
[----:B------:R-:W-:Y:S01]  /*0750*/  FADD.FTZ R16, R16, R23 ;  /* 0x0000001710107221 */ /* 0x000fe20000010000 */
[----:B---3--:R-:W-:Y:S02]  /*0760*/  FMNMX.FTZ R25, R25, R20, PT ;  /* 0x0000001419197209 */ /* 0x008fe40003810000 */
[----:B------:R-:W2:Y:S02]  /*0770*/  MUFU.RCP R29, R27 ;  /* 0x0000001b001d7308 */ /* 0x000ea40000001000 */
[----:B------:R-:W-:-:S05]  /*0780*/  FMNMX.FTZ R24, R25, -R12, !PT ;  /* 0x8000000c19187209 */ /* 0x000fca0007810000 */
[----:B------:R-:W-:Y:S01]  /*0790*/  FFMA.FTZ R24, R26, R24, -R5 ;  /* 0x000000181a187223 */ /* 0x000fe20000010805 */
[----:B------:R-:W-:Y:S01]  /*07a0*/  FMUL.FTZ R26, R11, R17 ;  /* 0x000000110b1a7220 */ /* 0x000fe20000410000 */
[----:B------:R-:W-:Y:S01]  /*07b0*/  MUFU.EX2 R14, R14 ;  /* 0x0000000e000e7308 */ /* 0x000fe20000000800 */
[----:B----4-:R-:W-:Y:S01]  /*07c0*/  FMUL.FTZ R15, R15, UR8 ;  /* 0x000000080f0f7c20 */ /* 0x010fe20008410000 */
[----:B------:R-:W-:Y:S01]  /*07d0*/  FADD.FTZ R24, |R24|, -RZ ;  /* 0x800000ff18187221 */ /* 0x000fe20000010200 */
[----:B--2---:R-:W-:-:S05]  /*07e0*/  FMUL.FTZ R29, R6, R29 ;  /* 0x0000001d061d7220 */ /* 0x004fca0000410000 */
[----:B------:R-:W-:Y:S08]  /*07f0*/  MUFU.RCP R28, R26 ;  /* 0x0000001a001c7308 */ /* 0x000ff00000001000 */
[----:B------:R-:W2:Y:S08]  /*0800*/  FRND R29, R29 ;  /* 0x0000001d001d7307 */ /* 0x000eb00000201000 */
[----:B------:R-:W3:Y:S01]  /*0810*/  MUFU.LG2 R24, R24 ;  /* 0x0000001800187308 */ /* 0x000ee20000000c00 */
[----:B--2---:R-:W-:-:S07]  /*0820*/  FMNMX.FTZ R25, R29, R20, PT ;  /* 0x000000141d197209 */ /* 0x004fce0003810000 */
[----:B------:R-:W2:Y:S01]  /*0830*/  MUFU.EX2 R15, R15 ;  /* 0x0000000f000f7308 */ /* 0x000ea20000000800 */
[----:B------:R-:W-:Y:S02]  /*0840*/  ISETP.NE.AND P0, PT, R22, -0x1, PT ;  /* 0xffffffff1600780c */ /* 0x000fe40003f05270 */
[----:B------:R-:W-:Y:S02]  /*0850*/  FMNMX.FTZ R25, R25, -R12, !PT ;  /* 0x8000000c19197209 */ /* 0x000fe40007810000 */
[----:B------:R-:W-:-:S03]  /*0860*/  IADD3 R29, R13, 0x80, RZ ;  /* 0x000000800d1d7810 */ /* 0x000fc60007ffe0ff */
[----:B------:R-:W-:Y:S01]  /*0870*/  FFMA.FTZ R17, R27, R25, -R6 ;  /* 0x000000191b117223 */ /* 0x000fe20000010806 */
[----:B------:R-:W-:Y:S01]  /*0880*/  FMUL.FTZ R25, R7, R28 ;  /* 0x0000001c07197220 */ /* 0x000fe20000410000 */
[----:B---3--:R-:W-:Y:S02]  /*0890*/  FMUL.FTZ R24, R24, UR8 ;  /* 0x0000000818187c20 */ /* 0x008fe40008410000 */
[----:B------:R-:W-:-:S03]  /*08a0*/  FADD.FTZ R17, |R17|, -RZ ;  /* 0x800000ff11117221 */ /* 0x000fc60000010200 */
[----:B------:R-:W3:Y:S01]  /*08b0*/  FRND R25, R25 ;  /* 0x0000001900197307 */ /* 0x000ee20000201000 */
[----:B--2---:R-:W-:-:S07]  /*08c0*/  FADD.FTZ R23, R16, R15 ;  /* 0x0000000f10177221 */ /* 0x004fce0000010000 */
[----:B------:R-:W2:Y:S01]  /*08d0*/  MUFU.LG2 R17, R17 ;  /* 0x0000001100117308 */ /* 0x000ea20000000c00 */
[----:B---3--:R-:W-:-:S04]  /*08e0*/  FMNMX.FTZ R27, R25, R20, PT ;  /* 0x00000014191b7209 */ /* 0x008fc80003810000 */
[----:B------:R-:W-:-:S05]  /*08f0*/  FMNMX.FTZ R27, R27, -R12, !PT ;  /* 0x8000000c1b1b7209 */ /* 0x000fca0007810000 */
[----:B------:R-:W-:Y:S01]  /*0900*/  FFMA.FTZ R27, R26, R27, -R7 ;  /* 0x0000001b1a1b7223 */ /* 0x000fe20000010807 */
[----:B--2---:R-:W-:-:S03]  /*0910*/  FMUL.FTZ R26, R17, UR8 ;  /* 0x00000008111a7c20 */ /* 0x004fc60008410000 */
[----:B------:R-:W-:Y:S02]  /*0920*/  FADD.FTZ R25, |R27|, -RZ ;  /* 0x800000ff1b197221 */ /* 0x000fe40000010200 */
[----:B------:R-:W2:Y:S08]  /*0930*/  MUFU.EX2 R27, R24 ;  /* 0x00000018001b7308 */ /* 0x000eb00000000800 */
[----:B------:R-:W3:Y:S08]  /*0940*/  MUFU.LG2 R25, R25 ;  /* 0x0000001900197308 */ /* 0x000ef00000000c00 */
[----:B------:R-:W4:Y:S01]  /*0950*/  MUFU.EX2 R26, R26 ;  /* 0x0000001a001a7308 */ /* 0x000f220000000800 */
[----:B--2---:R-:W-:Y:S01]  /*0960*/  FADD.FTZ R27, R14, R27 ;  /* 0x0000001b0e1b7221 */ /* 0x004fe20000010000 */
[----:B0-----:R-:W-:-:S04]  /*0970*/  IMAD.WIDE R14, R13, 0x4, R2 ;  /* 0x000000040d0e7825 */ /* 0x001fc800078e0202 */
[----:B---3--:R-:W-:Y:S01]  /*0980*/  FMUL.FTZ R25, R25, UR8 ;  /* 0x0000000819197c20 */ /* 0x008fe20008410000 */
[----:B------:R3:W-:Y:S03]  /*0990*/  REDG.E.ADD.F32.FTZ.RN.STRONG.GPU desc[UR6][R14.64], R23 ;  /* 0x000000170e0079a6 */ /* 0x0007e6000c10f386 */
[----:B------:R-:W0:Y:S01]  /*09a0*/  MUFU.EX2 R17, R25 ;  /* 0x0000001900117308 */ /* 0x000e220000000800 */
[----:B----4-:R-:W-:Y:S01]  /*09b0*/  FADD.FTZ R28, R27, R26 ;  /* 0x0000001a1b1c7221 */ /* 0x010fe20000010000 */
[----:B------:R-:W-:Y:S02]  /*09c0*/  IADD3 R19, R19, 0x2, RZ ;  /* 0x0000000213137810 */ /* 0x000fe40007ffe0ff */
[----:B------:R-:W-:Y:S01]  /*09d0*/  IADD3 R13, R13, 0x100, RZ ;  /* 0x000001000d0d7810 */ /* 0x000fe20007ffe0ff */
[----:B0-----:R-:W-:Y:S01]  /*09e0*/  FADD.FTZ R27, R28, R17 ;  /* 0x000000111c1b7221 */ /* 0x001fe20000010000 */
[----:B------:R-:W-:-:S05]  /*09f0*/  IMAD.WIDE R16, R29, 0x4, R2 ;  /* 0x000000041d107825 */ /* 0x000fca00078e0202 */
[----:B------:R3:W-:Y:S01]  /*0a00*/  REDG.E.ADD.F32.FTZ.RN.STRONG.GPU desc[UR6][R16.64], R27 ;  /* 0x0000001b100079a6 */ /* 0x0007e2000c10f386 */
[----:B------:R-:W-:Y:S05]  /*0a10*/  @P0 BRA `(.L_x_2) ;  /* 0xfffffff800340947 */ /* 0x000fea000383ffff */
.L_x_1:
[----:B------:R-:W-:-:S13]  /*0a20*/  ISETP.NE.AND P0, PT, RZ, UR4, PT ;  /* 0x00000004ff007c0c */ /* 0x000fda000bf05270 */
[----:B------:R-:W-:Y:S05]  /*0a30*/  @!P0 EXIT ;  /* 0x000000000000894d */ /* 0x000fea0003800000 */
[----:B------:R-:W0:Y:S01]  /*0a40*/  MUFU.RCP R3, R18 ;  /* 0x0000001200037308 */ /* 0x000e220000001000 */
[----:B------:R-:W-:Y:S01]  /*0a50*/  I2FP.F32.S32 R2, R19 ;  /* 0x0000001300027245 */ /* 0x000fe20000201400 */
[----:B------:R-:W-:Y:S01]  /*0a60*/  ULDC.64 UR8, c[0x0][0x238] ;  /* 0x00008e0000087ab9 */ /* 0x000fe20000000a00 */
[----:B------:R-:W-:Y:S01]  /*0a70*/  ULDC UR4, c[0x0][0x240] ;  /* 0x0000900000047ab9 */ /* 0x000fe20000000800 */
[----:B------:R-:W-:Y:S02]  /*0a80*/  LEA R19, R19, R0, 0x7 ;  /* 0x0000000013137211 */ /* 0x000fe400078e38ff */
[----:B0-----:R-:W-:-:S04]  /*0a90*/  FMUL.FTZ R2, R2, R3 ;  /* 0x0000000302027220 */ /* 0x001fc80000410000 */
[----:B------:R-:W-:-:S04]  /*0aa0*/  FADD.FTZ R3, -R2, 1 ;  /* 0x3f80000002037421 */ /* 0x000fc80000010100 */
[----:B------:R-:W-:-:S04]  /*0ab0*/  FMUL.FTZ R3, R3, UR9 ;  /* 0x0000000903037c20 */ /* 0x000fc80008410000 */
[----:B------:R-:W-:-:S04]  /*0ac0*/  FFMA.FTZ R2, R2, UR4, R3 ;  /* 0x0000000402027c23 */ /* 0x000fc80008010003 */
[-C--:B-----5:R-:W-:Y:S01]  /*0ad0*/  FMUL.FTZ R13, R8, R2.reuse ;  /* 0x00000002080d7220 */ /* 0x0a0fe20000410000 */
[-C--:B------:R-:W-:Y:S01]  /*0ae0*/  FMUL.FTZ R8, R9, R2.reuse ;  /* 0x0000000209087220 */ /* 0x080fe20000410000 */
[-C--:B------:R-:W-:Y:S01]  /*0af0*/  FMUL.FTZ R3, R10, R2.reuse ;  /* 0x000000020a037220 */ /* 0x080fe20000410000 */
[----:B------:R-:W-:Y:S01]  /*0b00*/  FMUL.FTZ R2, R11, R2 ;  /* 0x000000020b027220 */ /* 0x000fe20000410000 */
[----:B---3--:R-:W0:Y:S08]  /*0b10*/  MUFU.RCP R15, R13 ;  /* 0x0000000d000f7308 */ /* 0x008e300000001000 */
[----:B------:R-:W2:Y:S08]  /*0b20*/  MUFU.RCP R14, R8 ;  /* 0x00000008000e7308 */ /* 0x000eb00000001000 */
[----:B------:R-:W3:Y:S01]  /*0b30*/  MUFU.RCP R17, R3 ;  /* 0x0000000300117308 */ /* 0x000ee20000001000 */
[----:B0-----:R-:W-:-:S07]  /*0b40*/  FMUL.FTZ R9, R4, R15 ;  /* 0x0000000f04097220 */ /* 0x001fce0000410000 */
[----:B------:R-:W0:Y:S01]  /*0b50*/  MUFU.RCP R16, R2 ;  /* 0x0000000200107308 */ /* 0x000e220000001000 */
[----:B--2---:R-:W-:-:S07]  /*0b60*/  FMUL.FTZ R10, R5, R14 ;  /* 0x0000000e050a7220 */ /* 0x004fce0000410000 */
[----:B------:R-:W2:Y:S01]  /*0b70*/  FRND R9, R9 ;  /* 0x0000000900097307 */ /* 0x000ea20000201000 */
[----:B---3--:R-:W-:-:S07]  /*0b80*/  FMUL.FTZ R14, R6, R17 ;  /* 0x00000011060e7220 */ /* 0x008fce0000410000 */
[----:B------:R-:W3:Y:S01]  /*0b90*/  FRND R15, R10 ;  /* 0x0000000a000f7307 */ /* 0x000ee20000201000 */
[----:B0-----:R-:W-:Y:S01]  /*0ba0*/  FMUL.FTZ R16, R7, R16 ;  /* 0x0000001007107220 */ /* 0x001fe20000410000 */
[----:B--2---:R-:W-:-:S06]  /*0bb0*/  FMNMX.FTZ R11, R9, R20, PT ;  /* 0x00000014090b7209 */ /* 0x004fcc0003810000 */
[----:B------:R-:W0:Y:S01]  /*0bc0*/  FRND R17, R14 ;  /* 0x0000000e00117307 */ /* 0x000e220000201000 */
[----:B------:R-:W-:Y:S02]  /*0bd0*/  FMNMX.FTZ R11, R11, -R12, !PT ;  /* 0x8000000c0b0b7209 */ /* 0x000fe40007810000 */
[----:B---3--:R-:W-:-:S05]  /*0be0*/  FMNMX.FTZ R15, R15, R20, PT ;  /* 0x000000140f0f7209 */ /* 0x008fca0003810000 */
[----:B------:R-:W2:Y:S01]  /*0bf0*/  FRND R21, R16 ;  /* 0x0000001000157307 */ /* 0x000ea20000201000 */
[----:B------:R-:W-:Y:S01]  /*0c00*/  FFMA.FTZ R11, R13, R11, -R4 ;  /* 0x0000000b0d0b7223 */ /* 0x000fe20000010804 */
[----:B------:R-:W-:-:S03]  /*0c10*/  FMNMX.FTZ R15, R15, -R12, !PT ;  /* 0x8000000c0f0f7209 */ /* 0x000fc60007810000 */
[----:B------:R-:W-:Y:S01]  /*0c20*/  FADD.FTZ R11, |R11|, -RZ ;  /* 0x800000ff0b0b7221 */ /* 0x000fe20000010200 */
[----:B0-----:R-:W-:Y:S01]  /*0c30*/  FMNMX.FTZ R17, R17, R20, PT ;  /* 0x0000001411117209 */ /* 0x001fe20003810000 */
[----:B------:R-:W-:-:S03]  /*0c40*/  FFMA.FTZ R15, R8, R15, -R5 ;  /* 0x0000000f080f7223 */ /* 0x000fc60000010805 */
[----:B------:R-:W-:Y:S01]  /*0c50*/  FMNMX.FTZ R17, R17, -R12, !PT ;  /* 0x8000000c11117209 */ /* 0x000fe20007810000 */
[----:B------:R-:W-:Y:S01]  /*0c60*/  FADD.FTZ R15, |R15|, -RZ ;  /* 0x800000ff0f0f7221 */ /* 0x000fe20000010200 */
[----:B------:R-:W0:Y:S01]  /*0c70*/  MUFU.LG2 R11, R11 ;  /* 0x0000000b000b7308 */ /* 0x000e220000000c00 */
[----:B--2---:R-:W-:Y:S02]  /*0c80*/  FMNMX.FTZ R21, R21, R20, PT ;  /* 0x0000001415157209 */ /* 0x004fe40003810000 */
[----:B------:R-:W-:Y:S02]  /*0c90*/  FFMA.FTZ R17, R3, R17, -R6 ;  /* 0x0000001103117223 */ /* 0x000fe40000010806 */
[----:B------:R-:W-:Y:S02]  /*0ca0*/  FMNMX.FTZ R21, R21, -R12, !PT ;  /* 0x8000000c15157209 */ /* 0x000fe40007810000 */
[----:B------:R-:W-:Y:S01]  /*0cb0*/  FADD.FTZ R17, |R17|, -RZ ;  /* 0x800000ff11117221 */ /* 0x000fe20000010200 */
[----:B------:R-:W2:Y:S02]  /*0cc0*/  MUFU.LG2 R15, R15 ;  /* 0x0000000f000f7308 */ /* 0x000ea40000000c00 */
[----:B------:R-:W-:-:S02]  /*0cd0*/  FFMA.FTZ R21, R2, R21, -R7 ;  /* 0x0000001502157223 */ /* 0x000fc40000010807 */
[----:B------:R-:W3:Y:S02]  /*0ce0*/  LDC.64 R2, c[0x0][0x218] ;  /* 0x00008600ff027b82 */ /* 0x000ee40000000a00 */
[----:B------:R-:W-:Y:S02]  /*0cf0*/  FADD.FTZ R21, |R21|, -RZ ;  /* 0x800000ff15157221 */ /* 0x000fe40000010200 */
[----:B------:R-:W4:Y:S01]  /*0d00*/  MUFU.LG2 R17, R17 ;  /* 0x0000001100117308 */ /* 0x000f220000000c00 */
[----:B0-----:R-:W-:-:S07]  /*0d10*/  FMUL.FTZ R4, R11, UR8 ;  /* 0x000000080b047c20 */ /* 0x001fce0008410000 */
[----:B------:R-:W0:Y:S01]  /*0d20*/  MUFU.LG2 R21, R21 ;  /* 0x0000001500157308 */ /* 0x000e220000000c00 */
[----:B--2---:R-:W-:-:S07]  /*0d30*/  FMUL.FTZ R5, R15, UR8 ;  /* 0x000000080f057c20 */ /* 0x004fce0008410000 */
[----:B------:R-:W-:Y:S01]  /*0d40*/  MUFU.EX2 R4, R4 ;  /* 0x0000000400047308 */ /* 0x000fe20000000800 */
[----:B----4-:R-:W-:Y:S01]  /*0d50*/  FMUL.FTZ R7, R17, UR8 ;  /* 0x0000000811077c20 */ /* 0x010fe20008410000 */
[----:B---3--:R-:W-:-:S06]  /*0d60*/  IMAD.WIDE R2, R19, 0x4, R2 ;  /* 0x0000000413027825 */ /* 0x008fcc00078e0202 */
[----:B------:R-:W2:Y:S01]  /*0d70*/  MUFU.EX2 R5, R5 ;  /* 0x0000000500057308 */ /* 0x000ea20000000800 */
[----:B0-----:R-:W-:-:S07]  /*0d80*/  FMUL.FTZ R8, R21, UR8 ;  /* 0x0000000815087c20 */ /* 0x001fce0008410000 */
[----:B------:R-:W0:Y:S08]  /*0d90*/  MUFU.EX2 R7, R7 ;  /* 0x0000000700077308 */ /* 0x000e300000000800 */
[----:B------:R-:W3:Y:S01]  /*0da0*/  MUFU.EX2 R9, R8 ;  /* 0x0000000800097308 */ /* 0x000ee20000000800 */
[----:B--2---:R-:W-:-:S04]  /*0db0*/  FADD.FTZ R6, R4, R5 ;  /* 0x0000000504067221 */ /* 0x004fc80000010000 */
[----:B0-----:R-:W-:-:S04]  /*0dc0*/  FADD.FTZ R6, R6, R7 ;  /* 0x0000000706067221 */ /* 0x001fc80000010000 */
[----:B---3--:R-:W-:-:S05]  /*0dd0*/  FADD.FTZ R9, R6, R9 ;  /* 0x0000000906097221 */ /* 0x008fca0000010000 */
[----:B------:R-:W-:Y:S01]  /*0de0*/  REDG.E.ADD.F32.FTZ.RN.STRONG.GPU desc[UR6][R2.64], R9 ;  /* 0x00000009020079a6 */ /* 0x000fe2000c10f386 */
[----:B------:R-:W-:Y:S05]  /*0df0*/  EXIT ;  /* 0x000000000000794d */ /* 0x000fea0003800000 */
.L_x_3:
        /* <DEDUP_REMOVED lines=16> */
.L_x_9:


//--------------------- .text._Z23adjust_error_row_kernelPKfPfS0_S0_iii --------------------------
	.section	.text._Z23adjust_error_row_kernelPKfPfS0_S0_iii,"ax",@progbits
	.align	128
        .global         _Z23adjust_error_row_kernelPKfPfS0_S0_iii
        .type           _Z23adjust_error_row_kernelPKfPfS0_S0_iii,@function
        .size           _Z23adjust_error_row_kernelPKfPfS0_S0_iii,(.L_x_10 - _Z23adjust_error_row_kernelPKfPfS0_S0_iii)
        .other          _Z23adjust_error_row_kernelPKfPfS0_S0_iii,@"STO_CUDA_ENTRY STV_DEFAULT"
_Z23adjust_error_row_kernelPKfPfS0_S0_iii:
.text._Z23adjust_error_row_kernelPKfPfS0_S0_iii:
[----:B------:R-:W-:Y:S01]  /*0000*/  LDC R1, c[0x0][0x28] ;  /* 0x00000a00ff017b82 */ /* 0x000fe20000000800 */
[----:B------:R-:W0:Y:S07]  /*0010*/  S2R R3, SR_TID.X ;  /* 0x0000000000037919 */ /* 0x000e2e0000002100 */
[----:B------:R-:W0:Y:S01]  /*0020*/  S2UR UR4, SR_CTAID.X ;  /* 0x00000000000479c3 */ /* 0x000e220000002500 */
[----:B------:R-:W-:-:S07]  /*0030*/  ULDC UR6, c[0x0][0x234] ;  /* 0x00008d0000067ab9 */ /* 0x000fce0000000800 */
[----:B------:R-:W0:Y:S02]  /*0040*/  LDC R0, c[0x0][RZ] ;  /* 0x00000000ff007b82 */ /* 0x000e240000000800 */
[----:B0-----:R-:W-:-:S05]  /*0050*/  IMAD R0, R0, UR4, R3 ;  /* 0x0000000400007c24 */ /* 0x001fca000f8e0203 */
[----:B------:R-:W-:-:S13]  /*0060*/  ISETP.GE.AND P0, PT, R0, UR6, PT ;  /* 0x0000000600007c0c */ /* 0x000fda000bf06270 */
[----:B------:R-:W-:Y:S05]  /*0070*/  @P0 EXIT ;  /* 0x000000000000094d */ /* 0x000fea0003800000 */
[----:B------:R-:W0:Y:S01]  /*0080*/  LDC R11, c[0x0][0x230] ;  /* 0x00008c00ff0b7b82 */ /* 0x000e220000000800 */
[----:B------:R-:W-:-:S07]  /*0090*/  ULDC UR4, c[0x0][0x238] ;  /* 0x00008e0000047ab9 */ /* 0x000fce0000000800 */
[----:B------:R-:W1:Y:S08]  /*00a0*/  LDC.64 R2, c[0x0][0x210] ;  /* 0x00008400ff027b82 */ /* 0x000e700000000a00 */
[----:B------:R-:W2:Y:S08]  /*00b0*/  LDC.64 R4, c[0x0][0x220] ;  /* 0x00008800ff047b82 */ /* 0x000eb00000000a00 */
[----:B------:R-:W3:Y:S01]  /*00c0*/  LDC.64 R6, c[0x0][0x228] ;  /* 0x00008a00ff067b82 */ /* 0x000ee20000000a00 */
[----:B0-----:R-:W-:Y:S01]  /*00d0*/  IMAD R9, R11, UR4, R11 ;  /* 0x000000040b097c24 */ /* 0x001fe2000f8e020b */
[----:B------:R-:W-:-:S03]  /*00e0*/  ULDC.64 UR4, c[0x0][0x208] ;  /* 0x0000820000047ab9 */ /* 0x000fc60000000a00 */
[----:B-1----:R-:W-:-:S03]  /*00f0*/  IMAD.WIDE R2, R9, 0x4, R2 ;  /* 0x0000000409027825 */ /* 0x002fc600078e0202 */
[----:B------:R-:W0:Y:S03]  /*0100*/  LDC.64 R8, c[0x0][0x218] ;  /* 0x00008600ff087b82 */ /* 0x000e260000000a00 */
[----:B------:R-:W4:Y:S01]  /*0110*/  LDG.E.CONSTANT R2, desc[UR4][R2.64] ;  /* 0x0000000402027981 */ /* 0x000f22000c1e9900 */
[----:B------:R-:W-:-:S04]  /*0120*/  IMAD R11, R11, UR6, R0 ;  /* 0x000000060b0b7c24 */ /* 0x000fc8000f8e0200 */
[----:B--2---:R-:W-:-:S04]  /*0130*/  IMAD.WIDE R4, R11, 0x4, R4 ;  /* 0x000000040b047825 */ /* 0x004fc800078e0204 */
[C---:B---3--:R-:W-:Y:S02]  /*0140*/  IMAD.WIDE R6, R11.reuse, 0x4, R6 ;  /* 0x000000040b067825 */ /* 0x048fe400078e0206 */
[----:B------:R-:W2:Y:S04]  /*0150*/  LDG.E.CONSTANT R5, desc[UR4][R4.64] ;  /* 0x0000000404057981 */ /* 0x000ea8000c1e9900 */
[----:B------:R-:W2:Y:S01]  /*0160*/  LDG.E.CONSTANT R6, desc[UR4][R6.64] ;  /* 0x0000000406067981 */ /* 0x000ea2000c1e9900 */
[----:B0-----:R-:W-:Y:S01]  /*0170*/  IMAD.WIDE R8, R11, 0x4, R8 ;  /* 0x000000040b087825 */ /* 0x001fe200078e0208 */
[----:B----4-:R-:W0:Y:S03]  /*0180*/  MUFU.RCP R13, R2 ;  /* 0x00000002000d7308 */ /* 0x010e260000001000 */
[----:B--2---:R-:W-:-:S04]  /*0190*/  FADD.FTZ R0, -R6, R5 ;  /* 0x0000000506007221 */ /* 0x004fc80000010100 */
[----:B0-----:R-:W-:-:S05]  /*01a0*/  FMUL.FTZ R11, R0, R13 ;  /* 0x0000000d000b7220 */ /* 0x001fca0000410000 */
[----:B------:R-:W-:Y:S01]  /*01b0*/  STG.E desc[UR4][R8.64], R11 ;  /* 0x0000000b08007986 */ /* 0x000fe2000c101904 */
[----:B------:R-:W-:Y:S05]  /*01c0*/  EXIT ;  /* 0x000000000000794d */ /* 0x000fea0003800000 */
.L_x_4:
        /* <DEDUP_REMOVED lines=11> */
.L_x_10:


//--------------------- .text._Z15quantize_kernelPKfPfS0_Ptiiff --------------------------
	.section	.text._Z15quantize_kernelPKfPfS0_Ptiiff,"ax",@progbits
	.align	128
        .global         _Z15quantize_kernelPKfPfS0_Ptiiff
        .type           _Z15quantize_kernelPKfPfS0_Ptiiff,@function
        .size           _Z15quantize_kernelPKfPfS0_Ptiiff,(.L_x_11 - _Z15quantize_kernelPKfPfS0_Ptiiff)
        .other          _Z15quantize_kernelPKfPfS0_Ptiiff,@"STO_CUDA_ENTRY STV_DEFAULT"
_Z15quantize_kernelPKfPfS0_Ptiiff:
.text._Z15quantize_kernelPKfPfS0_Ptiiff:
        /* <DEDUP_REMOVED lines=9> */
[----:B------:R-:W-:Y:S01]  /*0090*/  ISETP.GE.AND P0, PT, R2, UR7, PT ;  /* 0x0000000702007c0c */ /* 0x000fe2000bf06270 */
[----:B-1----:R-:W-:-:S05]  /*00a0*/  IMAD R7, R7, UR4, R0 ;  /* 0x0000000407077c24 */ /* 0x002fca000f8e0200 */
[----:B------:R-:W-:-:S13]  /*00b0*/  ISETP.GE.OR P0, PT, R7, UR6, P0 ;  /* 0x0000000607007c0c */ /* 0x000fda0008706670 */
[----:B------:R-:W-:Y:S05]  /*00c0*/  @P0 EXIT ;  /* 0x000000000000094d */ /* 0x000fea0003800000 */
[----:B------:R-:W0:Y:S01]  /*00d0*/  LDC.64 R4, c[0x0][0x220] ;  /* 0x00008800ff047b82 */ /* 0x000e220000000a00 */
[----:B------:R-:W-:Y:S01]  /*00e0*/  SHF.R.S32.HI R3, RZ, 0x1f, R2 ;  /* 0x0000001fff037819 */ /* 0x000fe20000011402 */
[----:B------:R-:W-:Y:S01]  /*00f0*/  ULDC.64 UR4, c[0x0][0x208] ;  /* 0x0000820000047ab9 */ /* 0x000fe20000000a00 */
[----:B------:R-:W-:Y:S01]  /*0100*/  ULDC.64 UR8, c[0x0][0x210] ;  /* 0x0000840000087ab9 */ /* 0x000fe20000000a00 */
[----:B------:R-:W-:Y:S01]  /*0110*/  ULDC.64 UR10, c[0x0][0x228] ;  /* 0x00008a00000a7ab9 */ /* 0x000fe20000000a00 */
[----:B0-----:R-:W-:-:S04]  /*0120*/  IMAD.WIDE R4, R2, 0x4, R4 ;  /* 0x0000000402047825 */ /* 0x001fc800078e0204 */
[----:B------:R-:W-:Y:S02]  /*0130*/  IMAD.WIDE R2, R7, UR7, R2 ;  /* 0x0000000707027c25 */ /* 0x000fe4000f8e0202 */
[----:B------:R-:W2:Y:S02]  /*0140*/  LDG.E.CONSTANT R4, desc[UR4][R4.64] ;  /* 0x0000000404047981 */ /* 0x000ea4000c1e9900 */
[C---:B------:R-:W-:Y:S01]  /*0150*/  IMAD.SHL.U32 R8, R2.reuse, 0x4, RZ ;  /* 0x0000000402087824 */ /* 0x040fe200078e00ff */
[----:B------:R-:W-:-:S04]  /*0160*/  SHF.L.U64.HI R10, R2, 0x2, R3 ;  /* 0x00000002020a7819 */ /* 0x000fc80000010203 */
[----:B------:R-:W-:-:S04]  /*0170*/  IADD3 R6, P0, R8, UR8, RZ ;  /* 0x0000000808067c10 */ /* 0x000fc8000ff1e0ff */
[----:B------:R-:W-:Y:S01]  /*0180*/  IADD3.X R7, R10, UR9, RZ, P0, !PT ;  /* 0x000000090a077c10 */ /* 0x000fe200087fe4ff */
[----:B------:R-:W-:-:S04]  /*0190*/  ULDC.64 UR8, c[0x0][0x238] ;  /* 0x00008e0000087ab9 */ /* 0x000fc80000000a00 */
[----:B------:R-:W3:Y:S01]  /*01a0*/  LDG.E.CONSTANT R6, desc[UR4][R6.64] ;  /* 0x0000000406067981 */ /* 0x000ee2000c1e9900 */
[----:B------:R-:W-:-:S04]  /*01b0*/  ISETP.NE.U32.AND P0, PT, RZ, UR10, PT ;  /* 0x0000000aff007c0c */ /* 0x000fc8000bf05070 */
[----:B------:R-:W-:Y:S01]  /*01c0*/  ISETP.NE.AND.EX P0, PT, RZ, UR11, PT, P0 ;  /* 0x0000000bff007c0c */ /* 0x000fe2000bf05300 */
[----:B--2---:R-:W3:Y:S02]  /*01d0*/  MUFU.RCP R9, R4 ;  /* 0x0000000400097308 */ /* 0x004ee40000001000 */
[----:B---3--:R-:W-:Y:S01]  /*01e0*/  FMUL.FTZ R0, R6, R9 ;  /* 0x0000000906007220 */ /* 0x008fe20000410000 */
[----:B------:R-:W-:-:S05]  /*01f0*/  F2FP.F16.F32.PACK_AB R6, RZ, UR8 ;  /* 0x00000008ff067c3e */ /* 0x000fca00080000ff */
[----:B------:R-:W0:Y:S02]  /*0200*/  FRND R0, R0 ;  /* 0x0000000000007307 */ /* 0x000e240000201000 */
[----:B0-----:R-:W-:-:S05]  /*0210*/  FADD.FTZ R5, R0, UR8 ;  /* 0x0000000800057e21 */ /* 0x001fca0008010000 */
[----:B------:R-:W-:Y:S01]  /*0220*/  FMNMX.FTZ R5, R5, UR9, PT ;  /* 0x0000000905057c09 */ /* 0x000fe2000b810000 */
[----:B------:R-:W-:-:S03]  /*0230*/  ULDC.64 UR8, c[0x0][0x218] ;  /* 0x0000860000087ab9 */ /* 0x000fc60000000a00 */
[----:B------:R-:W-:-:S04]  /*0240*/  FMNMX.FTZ R9, RZ, R5, !PT ;  /* 0x00000005ff097209 */ /* 0x000fc80007810000 */
[----:B------:R-:W-:Y:S02]  /*0250*/  F2FP.F16.F32.PACK_AB R5, R9, R4 ;  /* 0x000000040905723e */ /* 0x000fe400000000ff */
[----:B------:R-:W0:Y:S01]  /*0260*/  @P0 F2I.FTZ.U32.TRUNC.NTZ R9, R9 ;  /* 0x0000000900090305 */ /* 0x000e22000021f000 */
[----:B------:R-:W-:Y:S02]  /*0270*/  @P0 LEA R4, P1, R2, UR10, 0x1 ;  /* 0x0000000a02040c11 */ /* 0x000fe4000f8208ff */
[----:B------:R-:W-:Y:S01]  /*0280*/  HADD2 R0, R5.H1_H1, -R6.H0_H0 ;  /* 0xa000000605007230 */ /* 0x000fe20000000c00 */
[----:B------:R-:W-:-:S03]  /*0290*/  IADD3 R6, P2, R8, UR8, RZ ;  /* 0x0000000808067c10 */ /* 0x000fc6000ff5e0ff */
[----:B------:R-:W-:Y:S01]  /*02a0*/  HMUL2 R0, R0.H0_H0, R5.H0_H0 ;  /* 0x2000000500007232 */ /* 0x000fe20000000800 */
[----:B------:R-:W-:Y:S02]  /*02b0*/  @P0 LEA.HI.X R5, R2, UR11, R3, 0x1, P1 ;  /* 0x0000000b02050c11 */ /* 0x000fe400088f0c03 */
[----:B------:R-:W-:Y:S02]  /*02c0*/  IADD3.X R7, R10, UR9, RZ, P2, !PT ;  /* 0x000000090a077c10 */ /* 0x000fe400097fe4ff */
[----:B------:R-:W-:Y:S01]  /*02d0*/  HADD2.F32 R3, -RZ, R0.H0_H0 ;  /* 0x20000000ff037230 */ /* 0x000fe20000004100 */
[----:B0-----:R-:W-:Y:S04]  /*02e0*/  @P0 STG.E.U16 desc[UR4][R4.64], R9 ;  /* 0x0000000904000986 */ /* 0x001fe8000c101504 */
[----:B------:R-:W-:Y:S01]  /*02f0*/  STG.E desc[UR4][R6.64], R3 ;  /* 0x0000000306007986 */ /* 0x000fe2000c101904 */
[----:B------:R-:W-:Y:S05]  /*0300*/  EXIT ;  /* 0x000000000000794d */ /* 0x000fea0003800000 */
.L_x_5:
        /* <DEDUP_REMOVED lines=15> */
.L_x_11:


//--------------------- .text._Z28fused_quantize_adjust_kernelPKfPfS0_PtS0_S1_iiiff --------------------------
	.section	.text._Z28fused_quantize_adjust_kernelPKfPfS0_PtS0_S1_iiiff,"ax",@progbits
	.align	128
        .global         _Z28fused_quantize_adjust_kernelPKfPfS0_PtS0_S1_iiiff
        .type           _Z28fused_quantize_adjust_kernelPKfPfS0_PtS0_S1_iiiff,@function
        .size           _Z28fused_quantize_adjust_kernelPKfPfS0_PtS0_S1_iiiff,(.L_x_12 - _Z28fused_quantize_adjust_kernelPKfPfS0_PtS0_S1_iiiff)
        .other          _Z28fused_quantize_adjust_kernelPKfPfS0_PtS0_S1_iiiff,@"STO_CUDA_ENTRY STV_DEFAULT"
_Z28fused_quantize_adjust_kernelPKfPfS0_PtS0_S1_iiiff:
.text._Z28fused_quantize_adjust_kernelPKfPfS0_PtS0_S1_iiiff:
[----:B------:R-:W-:Y:S01]  /*0000*/  LDC R1, c[0x0][0x28] ;  /* 0x00000a00ff017b82 */ /* 0x000fe20000000800 */
[----:B------:R-:W0:Y:S01]  /*0010*/  S2R R2, SR_CTAID.X ;  /* 0x0000000000027919 */ /* 0x000e220000002500 */
[----:B------:R-:W-:Y:S01]  /*0020*/  ULDC UR4, c[0x0][0x0] ;  /* 0x0000000000047ab9 */ /* 0x000fe20000000800 */
[----:B------:R-:W-:Y:S01]  /*0030*/  ULDC UR7, c[0x0][0x248] ;  /* 0x0000920000077ab9 */ /* 0x000fe20000000800 */
[----:B------:R-:W0:Y:S02]  /*0040*/  S2R R3, SR_TID.X ;  /* 0x0000000000037919 */ /* 0x000e240000002100 */
[----:B0-----:R-:W-:-:S05]  /*0050*/  IMAD R2, R2, UR4, R3 ;  /* 0x0000000402027c24 */ /* 0x001fca000f8e0203 */
[----:B------:R-:W-:-:S13]  /*0060*/  ISETP.GE.AND P0, PT, R2, UR7, PT ;  /* 0x0000000702007c0c */ /* 0x000fda000bf06270 */
[----:B------:R-:W-:Y:S05]  /*0070*/  @P0 EXIT ;  /* 0x000000000000094d */ /* 0x000fea0003800000 */
[----:B------:R-:W0:Y:S01]  /*0080*/  LDC.64 R6, c[0x0][0x220] ;  /* 0x00008800ff067b82 */ /* 0x000e220000000a00 */
[----:B------:R-:W-:Y:S01]  /*0090*/  SHF.R.S32.HI R3, RZ, 0x1f, R2 ;  /* 0x0000001fff037819 */ /* 0x000fe20000011402 */
[----:B------:R-:W-:Y:S01]  /*00a0*/  ULDC.64 UR4, c[0x0][0x208] ;  /* 0x0000820000047ab9 */ /* 0x000fe20000000a00 */
[----:B------:R-:W-:Y:S01]  /*00b0*/  ULDC.64 UR8, c[0x0][0x210] ;  /* 0x0000840000087ab9 */ /* 0x000fe20000000a00 */
[----:B------:R-:W-:-:S04]  /*00c0*/  ULDC.64 UR10, c[0x0][0x228] ;  /* 0x00008a00000a7ab9 */ /* 0x000fc80000000a00 */
[----:B------:R-:W1:Y:S08]  /*00d0*/  LDC R10, c[0x0][0x240] ;  /* 0x00009000ff0a7b82 */ /* 0x000e700000000800 */
[----:B------:R-:W2:Y:S01]  /*00e0*/  LDC.64 R14, c[0x0][0x230] ;  /* 0x00008c00ff0e7b82 */ /* 0x000ea20000000a00 */
[----:B0-----:R-:W-:-:S05]  /*00f0*/  IMAD.WIDE R6, R2, 0x4, R6 ;  /* 0x0000000402067825 */ /* 0x001fca00078e0206 */
[----:B------:R0:W3:Y:S01]  /*0100*/  LDG.E.CONSTANT R12, desc[UR4][R6.64] ;  /* 0x00000004060c7981 */ /* 0x0000e2000c1e9900 */
[----:B-1----:R-:W-:-:S04]  /*0110*/  IMAD.WIDE R2, R10, UR7, R2 ;  /* 0x000000070a027c25 */ /* 0x002fc8000f8e0202 */
[C---:B------:R-:W-:Y:S01]  /*0120*/  IMAD.SHL.U32 R5, R2.reuse, 0x4, RZ ;  /* 0x0000000402057824 */ /* 0x040fe200078e00ff */
[----:B------:R-:W-:-:S04]  /*0130*/  SHF.L.U64.HI R0, R2, 0x2, R3 ;  /* 0x0000000202007819 */ /* 0x000fc80000010203 */
[----:B------:R-:W-:Y:S01]  /*0140*/  IADD3 R8, P0, R5, UR8, RZ ;  /* 0x0000000805087c10 */ /* 0x000fe2000ff1e0ff */
[----:B------:R-:W-:-:S03]  /*0150*/  ULDC UR8, c[0x0][0x244] ;  /* 0x0000910000087ab9 */ /* 0x000fc60000000800 */
[----:B------:R-:W-:-:S05]  /*0160*/  IADD3.X R9, R0, UR9, RZ, P0, !PT ;  /* 0x0000000900097c10 */ /* 0x000fca00087fe4ff */
[----:B------:R-:W4:Y:S01]  /*0170*/  LDG.E.CONSTANT R4, desc[UR4][R8.64] ;  /* 0x0000000408047981 */ /* 0x000f22000c1e9900 */
[----:B------:R-:W-:Y:S01]  /*0180*/  USHF.R.S32.HI UR6, URZ, 0x1f, UR8 ;  /* 0x0000001f3f067899 */ /* 0x000fe20008011408 */
[----:B------:R-:W-:-:S05]  /*0190*/  SHF.R.S32.HI R11, RZ, 0x1f, R10 ;  /* 0x0000001fff0b7819 */ /* 0x000fca000001140a */
[C---:B------:R-:W-:Y:S01]  /*01a0*/  IMAD R13, R10.reuse, UR6, RZ ;  /* 0x000000060a0d7c24 */ /* 0x040fe2000f8e02ff */
[----:B------:R-:W-:Y:S01]  /*01b0*/  ULDC UR6, c[0x0][0x24c] ;  /* 0x0000930000067ab9 */ /* 0x000fe20000000800 */
[----:B0-----:R-:W-:-:S04]  /*01c0*/  IMAD.WIDE.U32 R6, R10, UR8, R10 ;  /* 0x000000080a067c25 */ /* 0x001fc8000f8e000a */
[----:B------:R-:W-:Y:S01]  /*01d0*/  IMAD R13, R11, UR8, R13 ;  /* 0x000000080b0d7c24 */ /* 0x000fe2000f8e020d */
[----:B--2---:R-:W-:Y:S01]  /*01e0*/  LEA R10, P0, R6, R14, 0x2 ;  /* 0x0000000e060a7211 */ /* 0x004fe200078010ff */
[----:B------:R-:W-:Y:S02]  /*01f0*/  ULDC UR8, c[0x0][0x250] ;  /* 0x0000940000087ab9 */ /* 0x000fe40000000800 */
[----:B------:R-:W-:-:S05]  /*0200*/  IMAD.IADD R7, R7, 0x1, R13 ;  /* 0x0000000107077824 */ /* 0x000fca00078e020d */
[----:B------:R-:W-:-:S05]  /*0210*/  LEA.HI.X R11, R6, R15, R7, 0x2, P0 ;  /* 0x0000000f060b7211 */ /* 0x000fca00000f1407 */
[----:B------:R-:W2:Y:S01]  /*0220*/  LDG.E.CONSTANT R10, desc[UR4][R10.64] ;  /* 0x000000040a0a7981 */ /* 0x000ea2000c1e9900 */
[----:B------:R-:W-:-:S04]  /*0230*/  ISETP.NE.U32.AND P0, PT, RZ, UR10, PT ;  /* 0x0000000aff007c0c */ /* 0x000fc8000bf05070 */
[----:B------:R-:W-:Y:S01]  /*0240*/  ISETP.NE.AND.EX P0, PT, RZ, UR11, PT, P0 ;  /* 0x0000000bff007c0c */ /* 0x000fe2000bf05300 */
[----:B---3--:R-:W4:Y:S02]  /*0250*/  MUFU.RCP R7, R12 ;  /* 0x0000000c00077308 */ /* 0x008f240000001000 */
[----:B----4-:R-:W-:-:S06]  /*0260*/  FMUL.FTZ R6, R4, R7 ;  /* 0x0000000704067220 */ /* 0x010fcc0000410000 */
[----:B------:R-:W0:Y:S02]  /*0270*/  FRND R6, R6 ;  /* 0x0000000600067307 */ /* 0x000e240000201000 */
[----:B0-----:R-:W-:-:S05]  /*0280*/  FADD.FTZ R7, R6, UR6 ;  /* 0x0000000606077e21 */ /* 0x001fca0008010000 */
[----:B------:R-:W-:Y:S01]  /*0290*/  FMNMX.FTZ R7, R7, UR8, PT ;  /* 0x0000000807077c09 */ /* 0x000fe2000b810000 */
[----:B--2---:R-:W0:Y:S01]  /*02a0*/  MUFU.RCP R15, R10 ;  /* 0x0000000a000f7308 */ /* 0x004e220000001000 */
[----:B------:R-:W-:Y:S01]  /*02b0*/  @P0 LEA R6, P1, R2, UR10, 0x1 ;  /* 0x0000000a02060c11 */ /* 0x000fe2000f8208ff */
[----:B------:R-:W-:Y:S01]  /*02c0*/  ULDC.64 UR8, c[0x0][0x218] ;  /* 0x0000860000087ab9 */ /* 0x000fe20000000a00 */
[----:B------:R-:W-:Y:S02]  /*02d0*/  FMNMX.FTZ R11, RZ, R7, !PT ;  /* 0x00000007ff0b7209 */ /* 0x000fe40007810000 */
[----:B------:R-:W-:Y:S02]  /*02e0*/  F2FP.F16.F32.PACK_AB R7, RZ, UR6 ;  /* 0x00000006ff077c3e */ /* 0x000fe400080000ff */
[----:B------:R-:W-:-:S05]  /*02f0*/  F2FP.F16.F32.PACK_AB R12, R11, R12 ;  /* 0x0000000c0b0c723e */ /* 0x000fca00000000ff */
[----:B------:R-:W-:Y:S01]  /*0300*/  HADD2 R7, R12.H1_H1, -R7.H0_H0 ;  /* 0xa00000070c077230 */ /* 0x000fe20000000c00 */
[----:B------:R-:W1:Y:S03]  /*0310*/  @P0 F2I.FTZ.U32.TRUNC.NTZ R11, R11 ;  /* 0x0000000b000b0305 */ /* 0x000e66000021f000 */
[----:B------:R-:W-:Y:S01]  /*0320*/  HMUL2 R12, R7.H0_H0, R12.H0_H0 ;  /* 0x2000000c070c7232 */ /* 0x000fe20000000800 */
[----:B------:R-:W-:Y:S01]  /*0330*/  @P0 LEA.HI.X R7, R2, UR11, R3, 0x1, P1 ;  /* 0x0000000b02070c11 */ /* 0x000fe200088f0c03 */
[----:B------:R-:W-:-:S03]  /*0340*/  ULDC.64 UR10, c[0x0][0x238] ;  /* 0x00008e00000a7ab9 */ /* 0x000fc60000000a00 */
[----:B------:R-:W-:Y:S01]  /*0350*/  HADD2.F32 R13, -RZ, R12.H0_H0 ;  /* 0x2000000cff0d7230 */ /* 0x000fe20000004100 */
[C---:B------:R-:W-:Y:S02]  /*0360*/  IADD3 R2, P1, R5.reuse, UR8, RZ ;  /* 0x0000000805027c10 */ /* 0x040fe4000ff3e0ff */
[----:B------:R-:W-:Y:S02]  /*0370*/  IADD3 R8, P2, R5, UR10, RZ ;  /* 0x0000000a05087c10 */ /* 0x000fe4000ff5e0ff */
[----:B------:R-:W-:Y:S01]  /*0380*/  FADD.FTZ R4, R4, -R13 ;  /* 0x8000000d04047221 */ /* 0x000fe20000010000 */
[C---:B------:R-:W-:Y:S02]  /*0390*/  IADD3.X R3, R0.reuse, UR9, RZ, P1, !PT ;  /* 0x0000000900037c10 */ /* 0x040fe40008ffe4ff */
[----:B------:R-:W-:Y:S01]  /*03a0*/  IADD3.X R9, R0, UR11, RZ, P2, !PT ;  /* 0x0000000b00097c10 */ /* 0x000fe200097fe4ff */
[----:B0-----:R-:W-:Y:S01]  /*03b0*/  FMUL.FTZ R5, R4, R15 ;  /* 0x0000000f04057220 */ /* 0x001fe20000410000 */
[----:B-1----:R-:W-:Y:S04]  /*03c0*/  @P0 STG.E.U16 desc[UR4][R6.64], R11 ;  /* 0x0000000b06000986 */ /* 0x002fe8000c101504 */
[----:B------:R-:W-:Y:S04]  /*03d0*/  STG.E desc[UR4][R2.64], R13 ;  /* 0x0000000d02007986 */ /* 0x000fe8000c101904 */
[----:B------:R-:W-:Y:S01]  /*03e0*/  STG.E desc[UR4][R8.64], R5 ;  /* 0x0000000508007986 */ /* 0x000fe2000c101904 */
[----:B------:R-:W-:Y:S05]  /*03f0*/  EXIT ;  /* 0x000000000000794d */ /* 0x000fea0003800000 */
.L_x_6:
        /* <DEDUP_REMOVED lines=16> */
.L_x_12:


//--------------------- .text._Z19quantize_rtn_kernelPfPKfPtiiiff --------------------------
	.section	.text._Z19quantize_rtn_kernelPfPKfPtiiiff,"ax",@progbits
	.align	128
        .global         _Z19quantize_rtn_kernelPfPKfPtiiiff
        .type           _Z19quantize_rtn_kernelPfPKfPtiiiff,@function
        .size           _Z19quantize_rtn_kernelPfPKfPtiiiff,(.L_x_13 - _Z19quantize_rtn_kernelPfPKfPtiiiff)
        .other          _Z19quantize_rtn_kernelPfPKfPtiiiff,@"STO_CUDA_ENTRY STV_DEFAULT"
_Z19quantize_rtn_kernelPfPKfPtiiiff:
.text._Z19quantize_rtn_kernelPfPKfPtiiiff:
        /* <DEDUP_REMOVED lines=12> */
[----:B------:R-:W-:Y:S01]  /*00c0*/  ULDC.64 UR10, c[0x0][0x220] ;  /* 0x00008800000a7ab9 */ /* 0x000fe20000000a00 */
[----:B------:R-:W-:-:S03]  /*00d0*/  ULDC UR7, c[0x0][0x234] ;  /* 0x00008d0000077ab9 */ /* 0x000fc60000000800 */
[----:B------:R-:W1:Y:S01]  /*00e0*/  LDC R3, c[0x0][0x228] ;  /* 0x00008a00ff037b82 */ /* 0x000e620000000800 */
[----:B0-----:R-:W-:-:S06]  /*00f0*/  IMAD.WIDE R6, R4, 0x4, R6 ;  /* 0x0000000404067825 */ /* 0x001fcc00078e0206 */
[----:B------:R-:W2:Y:S01]  /*0100*/  LDG.E.CONSTANT R6, desc[UR4][R6.64] ;  /* 0x0000000406067981 */ /* 0x000ea2000c1e9900 */
[----:B-1----:R-:W-:-:S03]  /*0110*/  IMAD.WIDE R4, R3, UR6, R4 ;  /* 0x0000000603047c25 */ /* 0x002fc6000f8e0204 */
[----:B------:R-:W-:Y:S01]  /*0120*/  LEA R2, P0, R4, UR8, 0x2 ;  /* 0x0000000804027c11 */ /* 0x000fe2000f8010ff */
[----:B------:R-:W-:-:S03]  /*0130*/  ULDC UR8, c[0x0][0x238] ;  /* 0x00008e0000087ab9 */ /* 0x000fc60000000800 */
[----:B------:R-:W-:-:S05]  /*0140*/  LEA.HI.X R3, R4, UR9, R5, 0x2, P0 ;  /* 0x0000000904037c11 */ /* 0x000fca00080f1405 */
[----:B------:R-:W3:Y:S01]  /*0150*/  LDG.E R0, desc[UR4][R2.64] ;  /* 0x0000000402007981 */ /* 0x000ee2000c1e1900 */
[----:B------:R-:W-:Y:S02]  /*0160*/  ISETP.NE.U32.AND P0, PT, RZ, UR10, PT ;  /* 0x0000000aff007c0c */ /* 0x000fe4000bf05070 */
[----:B------:R-:W-:Y:S02]  /*0170*/  F2FP.F16.F32.PACK_AB R8, RZ, UR7 ;  /* 0x00000007ff087c3e */ /* 0x000fe400080000ff */
[----:B------:R-:W-:Y:S01]  /*0180*/  ISETP.NE.AND.EX P0, PT, RZ, UR11, PT, P0 ;  /* 0x0000000bff007c0c */ /* 0x000fe2000bf05300 */
[----:B--2---:R-:W3:Y:S02]  /*0190*/  MUFU.RCP R9, R6 ;  /* 0x0000000600097308 */ /* 0x004ee40000001000 */
[----:B---3--:R-:W-:-:S06]  /*01a0*/  FMUL.FTZ R0, R0, R9 ;  /* 0x0000000900007220 */ /* 0x008fcc0000410000 */
[----:B------:R-:W0:Y:S02]  /*01b0*/  FRND R0, R0 ;  /* 0x0000000000007307 */ /* 0x000e240000201000 */
[----:B0-----:R-:W-:-:S05]  /*01c0*/  FADD.FTZ R7, R0, UR7 ;  /* 0x0000000700077e21 */ /* 0x001fca0008010000 */
[----:B------:R-:W-:-:S04]  /*01d0*/  FMNMX.FTZ R7, R7, UR8, PT ;  /* 0x0000000807077c09 */ /* 0x000fc8000b810000 */
[----:B------:R-:W-:-:S04]  /*01e0*/  FMNMX.FTZ R9, RZ, R7, !PT ;  /* 0x00000007ff097209 */ /* 0x000fc80007810000 */
[----:B------:R-:W-:Y:S02]  /*01f0*/  F2FP.F16.F32.PACK_AB R7, R9, R6 ;  /* 0x000000060907723e */ /* 0x000fe400000000ff */
[----:B------:R-:W0:Y:S01]  /*0200*/  @P0 F2I.FTZ.U32.TRUNC.NTZ R9, R9 ;  /* 0x0000000900090305 */ /* 0x000e22000021f000 */
[----:B------:R-:W-:Y:S02]  /*0210*/  @P0 LEA R6, P1, R4, UR10, 0x1 ;  /* 0x0000000a04060c11 */ /* 0x000fe4000f8208ff */
[----:B------:R-:W-:-:S04]  /*0220*/  HADD2 R8, R7.H1_H1, -R8.H0_H0 ;  /* 0xa000000807087230 */ /* 0x000fc80000000c00 */
[----:B------:R-:W-:Y:S01]  /*0230*/  HMUL2 R8, R8.H0_H0, R7.H0_H0 ;  /* 0x2000000708087232 */ /* 0x000fe20000000800 */
[----:B------:R-:W-:-:S04]  /*0240*/  @P0 LEA.HI.X R7, R4, UR11, R5, 0x1, P1 ;  /* 0x0000000b04070c11 */ /* 0x000fc800088f0c05 */
[----:B------:R-:W-:Y:S01]  /*0250*/  HADD2.F32 R5, -RZ, R8.H0_H0 ;  /* 0x20000008ff057230 */ /* 0x000fe20000004100 */
[----:B0-----:R-:W-:Y:S04]  /*0260*/  @P0 STG.E.U16 desc[UR4][R6.64], R9 ;  /* 0x0000000906000986 */ /* 0x001fe8000c101504 */
[----:B------:R-:W-:Y:S01]  /*0270*/  STG.E desc[UR4][R2.64], R5 ;  /* 0x0000000502007986 */ /* 0x000fe2000c101904 */
[----:B------:R-:W-:Y:S05]  /*0280*/  EXIT ;  /* 0x000000000000794d */ /* 0x000fea0003800000 */
.L_x_7:
        /* <DEDUP_REMOVED lines=15> */
.L_x_13:


//--------------------- .nv.global.init           --------------------------
	.section	.nv.global.init,"aw",@progbits
	.align	4
.nv.global.init:
	.type		mrg32k3aM1SubSeq,@object
	.size		mrg32k3aM1SubSeq,(mrg32k3aM2SubSeq - mrg32k3aM1SubSeq)
mrg32k3aM1SubSeq:
        /*0000*/ 	.byte	0x0b, 0xcc, 0xee, 0x04, 0x73, 0x29, 0x8b, 0x6f, 0xf6, 0x53, 0x03, 0xf6, 0x23, 0xf6, 0xea, 0xda
        /* <DEDUP_REMOVED lines=125> */
	.type		mrg32k3aM2SubSeq,@object
	.size		mrg32k3aM2SubSeq,(mrg32k3aM1 - mrg32k3aM2SubSeq)
mrg32k3aM2SubSeq:
        /* <DEDUP_REMOVED lines=126> */
	.type		mrg32k3aM1,@object
	.size		mrg32k3aM1,(mrg32k3aM1Seq - mrg32k3aM1)
mrg32k3aM1:
        /* <DEDUP_REMOVED lines=144> */
	.type		mrg32k3aM1Seq,@object
	.size		mrg32k3aM1Seq,(mrg32k3aM2 - mrg32k3aM1Seq)
mrg32k3aM1Seq:
        /* <DEDUP_REMOVED lines=144> */
	.type		mrg32k3aM2,@object
	.size		mrg32k3aM2,(mrg32k3aM2Seq - mrg32k3aM2)
mrg32k3aM2:
        /* <DEDUP_REMOVED lines=144> */
	.type		mrg32k3aM2Seq,@object
	.size		mrg32k3aM2Seq,(precalc_xorwow_matrix - mrg32k3aM2Seq)
mrg32k3aM2Seq:
        /* <DEDUP_REMOVED lines=144> */
	.type		precalc_xorwow_matrix,@object
	.size		precalc_xorwow_matrix,(precalc_xorwow_offset_matrix - precalc_xorwow_matrix)
precalc_xorwow_matrix:
        /* <DEDUP_REMOVED lines=6400> */
	.type		precalc_xorwow_offset_matrix,@object
	.size		precalc_xorwow_offset_matrix,(.L_1 - precalc_xorwow_offset_matrix)
precalc_xorwow_offset_matrix:
        /* <DEDUP_REMOVED lines=6400> */
.L_1:


//--------------------- .nv.shared.reserved.0     --------------------------
	.section	.nv.shared.reserved.0,"aw",@nobits
	.weak		__nv_reservedSMEM_offset_0_alias
	.size		__nv_reservedSMEM_offset_0_alias, 0, 0
	.other		__nv_reservedSMEM_offset_0_alias,@"STO_CUDA_RESERVED_SHARED STV_DEFAULT"
__nv_reservedSMEM_offset_0_alias:
	.zero		0


//--------------------- .nv.global                --------------------------
	.section	.nv.global,"aw",@nobits
.nv.global:
	.type		_ZN42_INTERNAL_f1f538f3_11_quantize_cu_7181cac04cuda3std3__48in_placeE,@object
	.size		_ZN42_INTERNAL_f1f538f3_11_quantize_cu_7181cac04cuda3std3__48in_placeE,(_ZN42_INTERNAL_f1f538f3_11_quantize_cu_7181cac04cuda3std6ranges3__45__cpo8distanceE - _ZN42_INTERNAL_f1f538f3_11_quantize_cu_7181cac04cuda3std3__48in_placeE)
_ZN42_INTERNAL_f1f538f3_11_quantize_cu_7181cac04cuda3std3__48in_placeE:
	.zero		1
	.type		_ZN42_INTERNAL_f1f538f3_11_quantize_cu_7181cac04cuda3std6ranges3__45__cpo8distanceE,@object
	.size		_ZN42_INTERNAL_f1f538f3_11_quantize_cu_7181cac04cuda3std6ranges3__45__cpo8distanceE,(_ZN42_INTERNAL_f1f538f3_11_quantize_cu_7181cac04cuda3std3__45__cpo6cbeginE - _ZN42_INTERNAL_f1f538f3_11_quantize_cu_7181cac04cuda3std6ranges3__45__cpo8distanceE)
_ZN42_INTERNAL_f1f538f3_11_quantize_cu_7181cac04cuda3std6ranges3__45__cpo8distanceE:
	.zero		1
	.type		_ZN42_INTERNAL_f1f538f3_11_quantize_cu_7181cac04cuda3std3__45__cpo6cbeginE,@object
	.size		_ZN42_INTERNAL_f1f538f3_11_quantize_cu_7181cac04cuda3std3__45__cpo6cbeginE,(_ZN42_INTERNAL_f1f538f3_11_quantize_cu_7181cac04cuda3std6ranges3__45__cpo7advanceE - _ZN42_INTERNAL_f1f538f3_11_quantize_cu_7181cac04cuda3std3__45__cpo6cbeginE)
_ZN42_INTERNAL_f1f538f3_11_quantize_cu_7181cac04cuda3std3__45__cpo6cbeginE:
	.zero		1
	.type		_ZN42_INTERNAL_f1f538f3_11_quantize_cu_7181cac04cuda3std6ranges3__45__cpo7advanceE,@object
	.size		_ZN42_INTERNAL_f1f538f3_11_quantize_cu_7181cac04cuda3std6ranges3__45__cpo7advanceE,(_ZN42_INTERNAL_f1f538f3_11_quantize_cu_7181cac04cuda3std3__45__cpo7crbeginE - _ZN42_INTERNAL_f1f538f3_11_quantize_cu_7181cac04cuda3std6ranges3__45__cpo7advanceE)
_ZN42_INTERNAL_f1f538f3_11_quantize_cu_7181cac04cuda3std6ranges3__45__cpo7advanceE:
	.zero		1
	.type		_ZN42_INTERNAL_f1f538f3_11_quantize_cu_7181cac04cuda3std3__45__cpo7crbeginE,@object
	.size		_ZN42_INTERNAL_f1f538f3_11_quantize_cu_7181cac04cuda3std3__45__cpo7crbeginE,(_ZN42_INTERNAL_f1f538f3_11_quantize_cu_7181cac04cuda3std6ranges3__45__cpo4dataE - _ZN42_INTERNAL_f1f538f3_11_quantize_cu_7181cac04cuda3std3__45__cpo7crbeginE)
_ZN42_INTERNAL_f1f538f3_11_quantize_cu_7181cac04cuda3std3__45__cpo7crbeginE:
	.zero		1
	.type		_ZN42_INTERNAL_f1f538f3_11_quantize_cu_7181cac04cuda3std6ranges3__45__cpo4dataE,@object
	.size		_ZN42_INTERNAL_f1f538f3_11_quantize_cu_7181cac04cuda3std6ranges3__45__cpo4dataE,(_ZN42_INTERNAL_f1f538f3_11_quantize_cu_7181cac04cuda3std6ranges3__45__cpo5beginE - _ZN42_INTERNAL_f1f538f3_11_quantize_cu_7181cac04cuda3std6ranges3__45__cpo4dataE)
_ZN42_INTERNAL_f1f538f3_11_quantize_cu_7181cac04cuda3std6ranges3__45__cpo4dataE:
	.zero		1
	.type		_ZN42_INTERNAL_f1f538f3_11_quantize_cu_7181cac04cuda3std6ranges3__45__cpo5beginE,@object
	.size		_ZN42_INTERNAL_f1f538f3_11_quantize_cu_7181cac04cuda3std6ranges3__45__cpo5beginE,(_ZN42_INTERNAL_f1f538f3_11_quantize_cu_7181cac04cuda3std3__444_GLOBAL__N__f1f538f3_11_quantize_cu_7181cac06ignoreE - _ZN42_INTERNAL_f1f538f3_11_quantize_cu_7181cac04cuda3std6ranges3__45__cpo5beginE)
_ZN42_INTERNAL_f1f538f3_11_quantize_cu_7181cac04cuda3std6ranges3__45__cpo5beginE:
	.zero		1
	.type		_ZN42_INTERNAL_f1f538f3_11_quantize_cu_7181cac04cuda3std3__444_GLOBAL__N__f1f538f3_11_quantize_cu_7181cac06ignoreE,@object
	.size		_ZN42_INTERNAL_f1f538f3_11_quantize_cu_7181cac04cuda3std3__444_GLOBAL__N__f1f538f3_11_quantize_cu_7181cac06ignoreE,(_ZN42_INTERNAL_f1f538f3_11_quantize_cu_7181cac04cuda3std6ranges3__45__cpo4sizeE - _ZN42_INTERNAL_f1f538f3_11_quantize_cu_7181cac04cuda3std3__444_GLOBAL__N__f1f538f3_11_quantize_cu_7181cac06ignoreE)
_ZN42_INTERNAL_f1f538f3_11_quantize_cu_7181cac04cuda3std3__444_GLOBAL__N__f1f538f3_11_quantize_cu_7181cac06ignoreE:
	.zero		1
	.type		_ZN42_INTERNAL_f1f538f3_11_quantize_cu_7181cac04cuda3std6ranges3__45__cpo4sizeE,@object
	.size		_ZN42_INTERNAL_f1f538f3_11_quantize_cu_7181cac04cuda3std6ranges3__45__cpo4sizeE,(_ZN42_INTERNAL_f1f538f3_11_quantize_cu_7181cac04cuda3std3__45__cpo5beginE - _ZN42_INTERNAL_f1f538f3_11_quantize_cu_7181cac04cuda3std6ranges3__45__cpo4sizeE)
_ZN42_INTERNAL_f1f538f3_11_quantize_cu_7181cac04cuda3std6ranges3__45__cpo4sizeE:
	.zero		1
	.type		_ZN42_INTERNAL_f1f538f3_11_quantize_cu_7181cac04cuda3std3__45__cpo5beginE,@object
	.size		_ZN42_INTERNAL_f1f538f3_11_quantize_cu_7181cac04cuda3std3__45__cpo5beginE,(_ZN42_INTERNAL_f1f538f3_11_quantize_cu_7181cac04cuda3std6ranges3__45__cpo6cbeginE - _ZN42_INTERNAL_f1f538f3_11_quantize_cu_7181cac04cuda3std3__45__cpo5beginE)
_ZN42_INTERNAL_f1f538f3_11_quantize_cu_7181cac04cuda3std3__45__cpo5beginE:
	.zero		1
	.type		_ZN42_INTERNAL_f1f538f3_11_quantize_cu_7181cac04cuda3std6ranges3__45__cpo6cbeginE,@object
	.size		_ZN42_INTERNAL_f1f538f3_11_quantize_cu_7181cac04cuda3std6ranges3__45__cpo6cbeginE,(_ZN42_INTERNAL_f1f538f3_11_quantize_cu_7181cac04cuda3std3__45__cpo6rbeginE - _ZN42_INTERNAL_f1f538f3_11_quantize_cu_7181cac04cuda3std6ranges3__45__cpo6cbeginE)
_ZN42_INTERNAL_f1f538f3_11_quantize_cu_7181cac04cuda3std6ranges3__45__cpo6cbeginE:
	.zero		1
	.type		_ZN42_INTERNAL_f1f538f3_11_quantize_cu_7181cac04cuda3std3__45__cpo6rbeginE,@object
	.size		_ZN42_INTERNAL_f1f538f3_11_quantize_cu_7181cac04cuda3std3__45__cpo6rbeginE,(_ZN42_INTERNAL_f1f538f3_11_quantize_cu_7181cac04cuda3std6ranges3__45__cpo4nextE - _ZN42_INTERNAL_f1f538f3_11_quantize_cu_7181cac04cuda3std3__45__cpo6rbeginE)
_ZN42_INTERNAL_f1f538f3_11_quantize_cu_7181cac04cuda3std3__45__cpo6rbeginE:
	.zero		1
	.type		_ZN42_INTERNAL_f1f538f3_11_quantize_cu_7181cac04cuda3std6ranges3__45__cpo4nextE,@object
	.size		_ZN42_INTERNAL_f1f538f3_11_quantize_cu_7181cac04cuda3std6ranges3__45__cpo4nextE,(_ZN42_INTERNAL_f1f538f3_11_quantize_cu_7181cac04cuda3std6ranges3__45__cpo4swapE - _ZN42_INTERNAL_f1f538f3_11_quantize_cu_7181cac04cuda3std6ranges3__45__cpo4nextE)
_ZN42_INTERNAL_f1f538f3_11_quantize_cu_7181cac04cuda3std6ranges3__45__cpo4nextE:
	.zero		1
	.type		_ZN42_INTERNAL_f1f538f3_11_quantize_cu_7181cac04cuda3std6ranges3__45__cpo4swapE,@object
	.size		_ZN42_INTERNAL_f1f538f3_11_quantize_cu_7181cac04cuda3std6ranges3__45__cpo4swapE,(_ZN42_INTERNAL_f1f538f3_11_quantize_cu_7181cac04cuda3std3__420unreachable_sentinelE - _ZN42_INTERNAL_f1f538f3_11_quantize_cu_7181cac04cuda3std6ranges3__45__cpo4swapE)
_ZN42_INTERNAL_f1f538f3_11_quantize_cu_7181cac04cuda3std6ranges3__45__cpo4swapE:
	.zero		1
	.type		_ZN42_INTERNAL_f1f538f3_11_quantize_cu_7181cac04cuda3std3__420unreachable_sentinelE,@object
	.size		_ZN42_INTERNAL_f1f538f3_11_quantize_cu_7181cac04cuda3std3__420unreachable_sentinelE,(_ZN42_INTERNAL_f1f538f3_11_quantize_cu_7181cac06thrust23THRUST_300001_SM_900_NS6system6detail10sequential3seqE - _ZN42_INTERNAL_f1f538f3_11_quantize_cu_7181cac04cuda3std3__420unreachable_sentinelE)
_ZN42_INTERNAL_f1f538f3_11_quantize_cu_7181cac04cuda3std3__420unreachable_sentinelE:
	.zero		1
	.type		_ZN42_INTERNAL_f1f538f3_11_quantize_cu_7181cac06thrust23THRUST_300001_SM_900_NS6system6detail10sequential3seqE,@object
	.size		_ZN42_INTERNAL_f1f538f3_11_quantize_cu_7181cac06thrust23THRUST_300001_SM_900_NS6system6detail10sequential3seqE,(_ZN42_INTERNAL_f1f538f3_11_quantize_cu_7181cac04cuda3std3__45__cpo4cendE - _ZN42_INTERNAL_f1f538f3_11_quantize_cu_7181cac06thrust23THRUST_300001_SM_900_NS6system6detail10sequential3seqE)
_ZN42_INTERNAL_f1f538f3_11_quantize_cu_7181cac06thrust23THRUST_300001_SM_900_NS6system6detail10sequential3seqE:
	.zero		1
	.type		_ZN42_INTERNAL_f1f538f3_11_quantize_cu_7181cac04cuda3std3__45__cpo4cendE,@object
	.size		_ZN42_INTERNAL_f1f538f3_11_quantize_cu_7181cac04cuda3std3__45__cpo4cendE,(_ZN42_INTERNAL_f1f538f3_11_quantize_cu_7181cac04cuda3std6ranges3__45__cpo9iter_swapE - _ZN42_INTERNAL_f1f538f3_11_quantize_cu_7181cac04cuda3std3__45__cpo4cendE)
_ZN42_INTERNAL_f1f538f3_11_quantize_cu_7181cac04cuda3std3__45__cpo4cendE:
	.zero		1
	.type		_ZN42_INTERNAL_f1f538f3_11_quantize_cu_7181cac04cuda3std6ranges3__45__cpo9iter_swapE,@object
	.size		_ZN42_INTERNAL_f1f538f3_11_quantize_cu_7181cac04cuda3std6ranges3__45__cpo9iter_swapE,(_ZN42_INTERNAL_f1f538f3_11_quantize_cu_7181cac04cuda3std3__45__cpo5crendE - _ZN42_INTERNAL_f1f538f3_11_quantize_cu_7181cac04cuda3std6ranges3__45__cpo9iter_swapE)
_ZN42_INTERNAL_f1f538f3_11_quantize_cu_7181cac04cuda3std6ranges3__45__cpo9iter_swapE:
	.zero		1
	.type		_ZN42_INTERNAL_f1f538f3_11_quantize_cu_7181cac04cuda3std3__45__cpo5crendE,@object
	.size		_ZN42_INTERNAL_f1f538f3_11_quantize_cu_7181cac04cuda3std3__45__cpo5crendE,(_ZN42_INTERNAL_f1f538f3_11_quantize_cu_7181cac04cuda3std6ranges3__45__cpo5cdataE - _ZN42_INTERNAL_f1f538f3_11_quantize_cu_7181cac04cuda3std3__45__cpo5crendE)
_ZN42_INTERNAL_f1f538f3_11_quantize_cu_7181cac04cuda3std3__45__cpo5crendE:
	.zero		1
	.type		_ZN42_INTERNAL_f1f538f3_11_quantize_cu_7181cac04cuda3std6ranges3__45__cpo5cdataE,@object
	.size		_ZN42_INTERNAL_f1f538f3_11_quantize_cu_7181cac04cuda3std6ranges3__45__cpo5cdataE,(_ZN42_INTERNAL_f1f538f3_11_quantize_cu_7181cac04cuda3std6ranges3__45__cpo3endE - _ZN42_INTERNAL_f1f538f3_11_quantize_cu_7181cac04cuda3std6ranges3__45__cpo5cdataE)
_ZN42_INTERNAL_f1f538f3_11_quantize_cu_7181cac04cuda3std6ranges3__45__cpo5cdataE:
	.zero		1
	.type		_ZN42_INTERNAL_f1f538f3_11_quantize_cu_7181cac04cuda3std6ranges3__45__cpo3endE,@object
	.size		_ZN42_INTERNAL_f1f538f3_11_quantize_cu_7181cac04cuda3std6ranges3__45__cpo3endE,(_ZN42_INTERNAL_f1f538f3_11_quantize_cu_7181cac04cuda3std3__419piecewise_constructE - _ZN42_INTERNAL_f1f538f3_11_quantize_cu_7181cac04cuda3std6ranges3__45__cpo3endE)
_ZN42_INTERNAL_f1f538f3_11_quantize_cu_7181cac04cuda3std6ranges3__45__cpo3endE:
	.zero		1
	.type		_ZN42_INTERNAL_f1f538f3_11_quantize_cu_7181cac04cuda3std3__419piecewise_constructE,@object
	.size		_ZN42_INTERNAL_f1f538f3_11_quantize_cu_7181cac04cuda3std3__419piecewise_constructE,(_ZN42_INTERNAL_f1f538f3_11_quantize_cu_7181cac04cuda3std6ranges3__45__cpo5ssizeE - _ZN42_INTERNAL_f1f538f3_11_quantize_cu_7181cac04cuda3std3__419piecewise_constructE)
_ZN42_INTERNAL_f1f538f3_11_quantize_cu_7181cac04cuda3std3__419piecewise_constructE:
	.zero		1
	.type		_ZN42_INTERNAL_f1f538f3_11_quantize_cu_7181cac04cuda3std6ranges3__45__cpo5ssizeE,@object
	.size		_ZN42_INTERNAL_f1f538f3_11_quantize_cu_7181cac04cuda3std6ranges3__45__cpo5ssizeE,(_ZN42_INTERNAL_f1f538f3_11_quantize_cu_7181cac04cuda3std3__45__cpo3endE - _ZN42_INTERNAL_f1f538f3_11_quantize_cu_7181cac04cuda3std6ranges3__45__cpo5ssizeE)
_ZN42_INTERNAL_f1f538f3_11_quantize_cu_7181cac04cuda3std6ranges3__45__cpo5ssizeE:
	.zero		1
	.type		_ZN42_INTERNAL_f1f538f3_11_quantize_cu_7181cac04cuda3std3__45__cpo3endE,@object
	.size		_ZN42_INTERNAL_f1f538f3_11_quantize_cu_7181cac04cuda3std3__45__cpo3endE,(_ZN42_INTERNAL_f1f538f3_11_quantize_cu_7181cac04cuda3std6ranges3__45__cpo4cendE - _ZN42_INTERNAL_f1f538f3_11_quantize_cu_7181cac04cuda3std3__45__cpo3endE)
_ZN42_INTERNAL_f1f538f3_11_quantize_cu_7181cac04cuda3std3__45__cpo3endE:
	.zero		1
	.type		_ZN42_INTERNAL_f1f538f3_11_quantize_cu_7181cac04cuda3std6ranges3__45__cpo4cendE,@object
	.size		_ZN42_INTERNAL_f1f538f3_11_quantize_cu_7181cac04cuda3std6ranges3__45__cpo4cendE,(_ZN42_INTERNAL_f1f538f3_11_quantize_cu_7181cac04cuda3std3__45__cpo4rendE - _ZN42_INTERNAL_f1f538f3_11_quantize_cu_7181cac04cuda3std6ranges3__45__cpo4cendE)
_ZN42_INTERNAL_f1f538f3_11_quantize_cu_7181cac04cuda3std6ranges3__45__cpo4cendE:
	.zero		1
	.type		_ZN42_INTERNAL_f1f538f3_11_quantize_cu_7181cac04cuda3std3__45__cpo4rendE,@object
	.size		_ZN42_INTERNAL_f1f538f3_11_quantize_cu_7181cac04cuda3std3__45__cpo4rendE,(_ZN42_INTERNAL_f1f538f3_11_quantize_cu_7181cac04cuda3std6ranges3__45__cpo4prevE - _ZN42_INTERNAL_f1f538f3_11_quantize_cu_7181cac04cuda3std3__45__cpo4rendE)
_ZN42_INTERNAL_f1f538f3_11_quantize_cu_7181cac04cuda3std3__45__cpo4rendE:
	.zero		1
	.type		_ZN42_INTERNAL_f1f538f3_11_quantize_cu_7181cac04cuda3std6ranges3__45__cpo4prevE,@object
	.size		_ZN42_INTERNAL_f1f538f3_11_quantize_cu_7181cac04cuda3std6ranges3__45__cpo4prevE,(_ZN42_INTERNAL_f1f538f3_11_quantize_cu_7181cac04cuda3std6ranges3__45__cpo9iter_moveE - _ZN42_INTERNAL_f1f538f3_11_quantize_cu_7181cac04cuda3std6ranges3__45__cpo4prevE)
_ZN42_INTERNAL_f1f538f3_11_quantize_cu_7181cac04cuda3std6ranges3__45__cpo4prevE:
	.zero		1
	.type		_ZN42_INTERNAL_f1f538f3_11_quantize_cu_7181cac04cuda3std6ranges3__45__cpo9iter_moveE,@object
	.size		_ZN42_INTERNAL_f1f538f3_11_quantize_cu_7181cac04cuda3std6ranges3__45__cpo9iter_moveE,(.L_22 - _ZN42_INTERNAL_f1f538f3_11_quantize_cu_7181cac04cuda3std6ranges3__45__cpo9iter_moveE)
_ZN42_INTERNAL_f1f538f3_11_quantize_cu_7181cac04cuda3std6ranges3__45__cpo9iter_moveE:
	.zero		1
.L_22:


//--------------------- .nv.constant0._Z17vv_mul_sub_kernelPKfS0_Pfii --------------------------
	.section	.nv.constant0._Z17vv_mul_sub_kernelPKfS0_Pfii,"a",@progbits
	.sectionflags	@""
	.align	4
.nv.constant0._Z17vv_mul_sub_kernelPKfS0_Pfii:
	.zero		560


//--------------------- .nv.constant0._Z19quantize_err_kernelPKfPfS0_iifffffi --------------------------
	.section	.nv.constant0._Z19quantize_err_kernelPKfPfS0_iifffffi,"a",@progbits
	.sectionflags	@""
	.align	4
.nv.constant0._Z19quantize_err_kernelPKfPfS0_iifffffi:
	.zero		584


//--------------------- .nv.constant0._Z23adjust_error_row_kernelPKfPfS0_S0_iii --------------------------
	.section	.nv.constant0._Z23adjust_error_row_kernelPKfPfS0_S0_iii,"a",@progbits
	.sectionflags	@""
	.align	4
.nv.constant0._Z23adjust_error_row_kernelPKfPfS0_S0_iii:
	.zero		572


//--------------------- .nv.constant0._Z15quantize_kernelPKfPfS0_Ptiiff --------------------------
	.section	.nv.constant0._Z15quantize_kernelPKfPfS0_Ptiiff,"a",@progbits
	.sectionflags	@""
	.align	4
.nv.constant0._Z15quantize_kernelPKfPfS0_Ptiiff:
	.zero		576


//--------------------- .nv.constant0._Z28fused_quantize_adjust_kernelPKfPfS0_PtS0_S1_iiiff --------------------------
	.section	.nv.constant0._Z28fused_quantize_adjust_kernelPKfPfS0_PtS0_S1_iiiff,"a",@progbits
	.sectionflags	@""
	.align	4
.nv.constant0._Z28fused_quantize_adjust_kernelPKfPfS0_PtS0_S1_iiiff:
	.zero		596


//--------------------- .nv.constant0._Z19quantize_rtn_kernelPfPKfPtiiiff --------------------------
	.section	.nv.constant0._Z19quantize_rtn_kernelPfPKfPtiiiff,"a",@progbits
	.sectionflags	@""
	.align	4
.nv.constant0._Z19quantize_rtn_kernelPfPKfPtiiiff:
	.zero		572


//--------------------- SYMBOLS --------------------------

	.type		.nv.reservedSmem.offset0,@object
	.size		.nv.reservedSmem.offset0,0x4
